//
// Generated by NVIDIA NVVM Compiler
//
// Compiler Build ID: CL-36424714
// Cuda compilation tools, release 13.0, V13.0.88
// Based on NVVM 20.0.0
//

.version 9.0
.target sm_100
.address_size 64

	// .globl	_Z4loopPdllddd
.global .align 4 .b8 precalc_xorwow_matrix[102400];
.global .align 4 .b8 precalc_xorwow_offset_matrix[102400];
.global .align 4 .b8 mrg32k3aM1[2304];
.global .align 4 .b8 mrg32k3aM2[2304];
.global .align 4 .b8 mrg32k3aM1SubSeq[2016];
.global .align 4 .b8 mrg32k3aM2SubSeq[2016];
.global .align 4 .b8 mrg32k3aM1Seq[2304];
.global .align 4 .b8 mrg32k3aM2Seq[2304];
.const .align 8 .b8 __cr_lgamma_table[72];

.visible .entry _Z4loopPdllddd(
	.param .u64 .ptr .align 1 _Z4loopPdllddd_param_0,
	.param .u64 _Z4loopPdllddd_param_1,
	.param .u64 _Z4loopPdllddd_param_2,
	.param .f64 _Z4loopPdllddd_param_3,
	.param .f64 _Z4loopPdllddd_param_4,
	.param .f64 _Z4loopPdllddd_param_5
)
{
	.local .align 8 .b8 	__local_depot0[48];
	.reg .b64 	%SP;
	.reg .b64 	%SPL;
	.reg .pred 	%p<87>;
	.reg .b32 	%r<1598>;
	.reg .b32 	%f<7>;
	.reg .b64 	%rd<36>;
	.reg .b64 	%fd<27>;

	mov.u64 	%SPL, __local_depot0;
	ld.param.f64 	%fd11, [_Z4loopPdllddd_param_3];
	ld.param.f64 	%fd25, [_Z4loopPdllddd_param_4];
	ld.param.f64 	%fd26, [_Z4loopPdllddd_param_5];
	add.u64 	%rd1, %SPL, 0;
	mov.u32 	%r721, %tid.x;
	// begin inline asm
	mov.u64 	%rd13, %clock64;
	// end inline asm
	cvt.u64.u32 	%rd2, %r721;
	cvt.u32.u64 	%r722, %rd13;
	xor.b32  	%r723, %r722, -1429050551;
	mul.lo.s32 	%r724, %r723, 1099087573;
	{ .reg .b32 tmp; mov.b64 {tmp, %r725}, %rd13; }
	xor.b32  	%r726, %r725, -136515619;
	mul.lo.s32 	%r727, %r726, -1703105765;
	add.s32 	%r728, %r724, %r727;
	add.s32 	%r1, %r728, 6615241;
	add.s32 	%r729, %r724, 123456789;
	st.local.v2.u32 	[%rd1], {%r1, %r729};
	xor.b32  	%r730, %r724, 362436069;
	add.s32 	%r731, %r727, 521288629;
	st.local.v2.u32 	[%rd1+8], {%r730, %r731};
	xor.b32  	%r732, %r727, 88675123;
	add.s32 	%r733, %r724, 5783321;
	st.local.v2.u32 	[%rd1+16], {%r732, %r733};
	setp.eq.s32 	%p1, %r721, 0;
	@%p1 bra 	$L__BB0_115;
	mov.b32 	%r1222, 0;
	mov.u64 	%rd35, %rd2;
$L__BB0_2:
	mov.u64 	%rd3, %rd35;
	and.b64  	%rd4, %rd3, 3;
	setp.eq.s64 	%p2, %rd4, 0;
	@%p2 bra 	$L__BB0_114;
	mul.wide.u32 	%rd15, %r1222, 3200;
	mov.u64 	%rd16, precalc_xorwow_matrix;
	add.s64 	%rd5, %rd16, %rd15;
	mov.b32 	%r1235, 0;
	mov.u32 	%r1236, %r1235;
	mov.u32 	%r1237, %r1235;
	mov.u32 	%r1238, %r1235;
	mov.u32 	%r1239, %r1235;
	mov.u32 	%r1228, %r1235;
$L__BB0_4:
	mul.wide.u32 	%rd17, %r1228, 4;
	add.s64 	%rd18, %rd1, %rd17;
	ld.local.u32 	%r9, [%rd18+4];
	shl.b32 	%r10, %r1228, 5;
	mov.b32 	%r1234, 0;
$L__BB0_5:
	.pragma "nounroll";
	shr.u32 	%r737, %r9, %r1234;
	and.b32  	%r738, %r737, 1;
	setp.eq.b32 	%p3, %r738, 1;
	not.pred 	%p4, %p3;
	add.s32 	%r739, %r10, %r1234;
	mul.lo.s32 	%r740, %r739, 5;
	mul.wide.u32 	%rd19, %r740, 4;
	add.s64 	%rd6, %rd5, %rd19;
	@%p4 bra 	$L__BB0_7;
	ld.global.u32 	%r741, [%rd6];
	xor.b32  	%r1239, %r1239, %r741;
	ld.global.u32 	%r742, [%rd6+4];
	xor.b32  	%r1238, %r1238, %r742;
	ld.global.u32 	%r743, [%rd6+8];
	xor.b32  	%r1237, %r1237, %r743;
	ld.global.u32 	%r744, [%rd6+12];
	xor.b32  	%r1236, %r1236, %r744;
	ld.global.u32 	%r745, [%rd6+16];
	xor.b32  	%r1235, %r1235, %r745;
$L__BB0_7:
	and.b32  	%r747, %r737, 2;
	setp.eq.s32 	%p5, %r747, 0;
	@%p5 bra 	$L__BB0_9;
	ld.global.u32 	%r748, [%rd6+20];
	xor.b32  	%r1239, %r1239, %r748;
	ld.global.u32 	%r749, [%rd6+24];
	xor.b32  	%r1238, %r1238, %r749;
	ld.global.u32 	%r750, [%rd6+28];
	xor.b32  	%r1237, %r1237, %r750;
	ld.global.u32 	%r751, [%rd6+32];
	xor.b32  	%r1236, %r1236, %r751;
	ld.global.u32 	%r752, [%rd6+36];
	xor.b32  	%r1235, %r1235, %r752;
$L__BB0_9:
	and.b32  	%r754, %r737, 4;
	setp.eq.s32 	%p6, %r754, 0;
	@%p6 bra 	$L__BB0_11;
	ld.global.u32 	%r755, [%rd6+40];
	xor.b32  	%r1239, %r1239, %r755;
	ld.global.u32 	%r756, [%rd6+44];
	xor.b32  	%r1238, %r1238, %r756;
	ld.global.u32 	%r757, [%rd6+48];
	xor.b32  	%r1237, %r1237, %r757;
	ld.global.u32 	%r758, [%rd6+52];
	xor.b32  	%r1236, %r1236, %r758;
	ld.global.u32 	%r759, [%rd6+56];
	xor.b32  	%r1235, %r1235, %r759;
$L__BB0_11:
	and.b32  	%r761, %r737, 8;
	setp.eq.s32 	%p7, %r761, 0;
	@%p7 bra 	$L__BB0_13;
	ld.global.u32 	%r762, [%rd6+60];
	xor.b32  	%r1239, %r1239, %r762;
	ld.global.u32 	%r763, [%rd6+64];
	xor.b32  	%r1238, %r1238, %r763;
	ld.global.u32 	%r764, [%rd6+68];
	xor.b32  	%r1237, %r1237, %r764;
	ld.global.u32 	%r765, [%rd6+72];
	xor.b32  	%r1236, %r1236, %r765;
	ld.global.u32 	%r766, [%rd6+76];
	xor.b32  	%r1235, %r1235, %r766;
$L__BB0_13:
	and.b32  	%r768, %r737, 16;
	setp.eq.s32 	%p8, %r768, 0;
	@%p8 bra 	$L__BB0_15;
	ld.global.u32 	%r769, [%rd6+80];
	xor.b32  	%r1239, %r1239, %r769;
	ld.global.u32 	%r770, [%rd6+84];
	xor.b32  	%r1238, %r1238, %r770;
	ld.global.u32 	%r771, [%rd6+88];
	xor.b32  	%r1237, %r1237, %r771;
	ld.global.u32 	%r772, [%rd6+92];
	xor.b32  	%r1236, %r1236, %r772;
	ld.global.u32 	%r773, [%rd6+96];
	xor.b32  	%r1235, %r1235, %r773;
$L__BB0_15:
	and.b32  	%r775, %r737, 32;
	setp.eq.s32 	%p9, %r775, 0;
	@%p9 bra 	$L__BB0_17;
	ld.global.u32 	%r776, [%rd6+100];
	xor.b32  	%r1239, %r1239, %r776;
	ld.global.u32 	%r777, [%rd6+104];
	xor.b32  	%r1238, %r1238, %r777;
	ld.global.u32 	%r778, [%rd6+108];
	xor.b32  	%r1237, %r1237, %r778;
	ld.global.u32 	%r779, [%rd6+112];
	xor.b32  	%r1236, %r1236, %r779;
	ld.global.u32 	%r780, [%rd6+116];
	xor.b32  	%r1235, %r1235, %r780;
$L__BB0_17:
	and.b32  	%r782, %r737, 64;
	setp.eq.s32 	%p10, %r782, 0;
	@%p10 bra 	$L__BB0_19;
	ld.global.u32 	%r783, [%rd6+120];
	xor.b32  	%r1239, %r1239, %r783;
	ld.global.u32 	%r784, [%rd6+124];
	xor.b32  	%r1238, %r1238, %r784;
	ld.global.u32 	%r785, [%rd6+128];
	xor.b32  	%r1237, %r1237, %r785;
	ld.global.u32 	%r786, [%rd6+132];
	xor.b32  	%r1236, %r1236, %r786;
	ld.global.u32 	%r787, [%rd6+136];
	xor.b32  	%r1235, %r1235, %r787;
$L__BB0_19:
	and.b32  	%r789, %r737, 128;
	setp.eq.s32 	%p11, %r789, 0;
	@%p11 bra 	$L__BB0_21;
	ld.global.u32 	%r790, [%rd6+140];
	xor.b32  	%r1239, %r1239, %r790;
	ld.global.u32 	%r791, [%rd6+144];
	xor.b32  	%r1238, %r1238, %r791;
	ld.global.u32 	%r792, [%rd6+148];
	xor.b32  	%r1237, %r1237, %r792;
	ld.global.u32 	%r793, [%rd6+152];
	xor.b32  	%r1236, %r1236, %r793;
	ld.global.u32 	%r794, [%rd6+156];
	xor.b32  	%r1235, %r1235, %r794;
$L__BB0_21:
	and.b32  	%r796, %r737, 256;
	setp.eq.s32 	%p12, %r796, 0;
	@%p12 bra 	$L__BB0_23;
	ld.global.u32 	%r797, [%rd6+160];
	xor.b32  	%r1239, %r1239, %r797;
	ld.global.u32 	%r798, [%rd6+164];
	xor.b32  	%r1238, %r1238, %r798;
	ld.global.u32 	%r799, [%rd6+168];
	xor.b32  	%r1237, %r1237, %r799;
	ld.global.u32 	%r800, [%rd6+172];
	xor.b32  	%r1236, %r1236, %r800;
	ld.global.u32 	%r801, [%rd6+176];
	xor.b32  	%r1235, %r1235, %r801;
$L__BB0_23:
	and.b32  	%r803, %r737, 512;
	setp.eq.s32 	%p13, %r803, 0;
	@%p13 bra 	$L__BB0_25;
	ld.global.u32 	%r804, [%rd6+180];
	xor.b32  	%r1239, %r1239, %r804;
	ld.global.u32 	%r805, [%rd6+184];
	xor.b32  	%r1238, %r1238, %r805;
	ld.global.u32 	%r806, [%rd6+188];
	xor.b32  	%r1237, %r1237, %r806;
	ld.global.u32 	%r807, [%rd6+192];
	xor.b32  	%r1236, %r1236, %r807;
	ld.global.u32 	%r808, [%rd6+196];
	xor.b32  	%r1235, %r1235, %r808;
$L__BB0_25:
	and.b32  	%r810, %r737, 1024;
	setp.eq.s32 	%p14, %r810, 0;
	@%p14 bra 	$L__BB0_27;
	ld.global.u32 	%r811, [%rd6+200];
	xor.b32  	%r1239, %r1239, %r811;
	ld.global.u32 	%r812, [%rd6+204];
	xor.b32  	%r1238, %r1238, %r812;
	ld.global.u32 	%r813, [%rd6+208];
	xor.b32  	%r1237, %r1237, %r813;
	ld.global.u32 	%r814, [%rd6+212];
	xor.b32  	%r1236, %r1236, %r814;
	ld.global.u32 	%r815, [%rd6+216];
	xor.b32  	%r1235, %r1235, %r815;
$L__BB0_27:
	and.b32  	%r817, %r737, 2048;
	setp.eq.s32 	%p15, %r817, 0;
	@%p15 bra 	$L__BB0_29;
	ld.global.u32 	%r818, [%rd6+220];
	xor.b32  	%r1239, %r1239, %r818;
	ld.global.u32 	%r819, [%rd6+224];
	xor.b32  	%r1238, %r1238, %r819;
	ld.global.u32 	%r820, [%rd6+228];
	xor.b32  	%r1237, %r1237, %r820;
	ld.global.u32 	%r821, [%rd6+232];
	xor.b32  	%r1236, %r1236, %r821;
	ld.global.u32 	%r822, [%rd6+236];
	xor.b32  	%r1235, %r1235, %r822;
$L__BB0_29:
	and.b32  	%r824, %r737, 4096;
	setp.eq.s32 	%p16, %r824, 0;
	@%p16 bra 	$L__BB0_31;
	ld.global.u32 	%r825, [%rd6+240];
	xor.b32  	%r1239, %r1239, %r825;
	ld.global.u32 	%r826, [%rd6+244];
	xor.b32  	%r1238, %r1238, %r826;
	ld.global.u32 	%r827, [%rd6+248];
	xor.b32  	%r1237, %r1237, %r827;
	ld.global.u32 	%r828, [%rd6+252];
	xor.b32  	%r1236, %r1236, %r828;
	ld.global.u32 	%r829, [%rd6+256];
	xor.b32  	%r1235, %r1235, %r829;
$L__BB0_31:
	and.b32  	%r831, %r737, 8192;
	setp.eq.s32 	%p17, %r831, 0;
	@%p17 bra 	$L__BB0_33;
	ld.global.u32 	%r832, [%rd6+260];
	xor.b32  	%r1239, %r1239, %r832;
	ld.global.u32 	%r833, [%rd6+264];
	xor.b32  	%r1238, %r1238, %r833;
	ld.global.u32 	%r834, [%rd6+268];
	xor.b32  	%r1237, %r1237, %r834;
	ld.global.u32 	%r835, [%rd6+272];
	xor.b32  	%r1236, %r1236, %r835;
	ld.global.u32 	%r836, [%rd6+276];
	xor.b32  	%r1235, %r1235, %r836;
$L__BB0_33:
	and.b32  	%r838, %r737, 16384;
	setp.eq.s32 	%p18, %r838, 0;
	@%p18 bra 	$L__BB0_35;
	ld.global.u32 	%r839, [%rd6+280];
	xor.b32  	%r1239, %r1239, %r839;
	ld.global.u32 	%r840, [%rd6+284];
	xor.b32  	%r1238, %r1238, %r840;
	ld.global.u32 	%r841, [%rd6+288];
	xor.b32  	%r1237, %r1237, %r841;
	ld.global.u32 	%r842, [%rd6+292];
	xor.b32  	%r1236, %r1236, %r842;
	ld.global.u32 	%r843, [%rd6+296];
	xor.b32  	%r1235, %r1235, %r843;
$L__BB0_35:
	and.b32  	%r845, %r737, 32768;
	setp.eq.s32 	%p19, %r845, 0;
	@%p19 bra 	$L__BB0_37;
	ld.global.u32 	%r846, [%rd6+300];
	xor.b32  	%r1239, %r1239, %r846;
	ld.global.u32 	%r847, [%rd6+304];
	xor.b32  	%r1238, %r1238, %r847;
	ld.global.u32 	%r848, [%rd6+308];
	xor.b32  	%r1237, %r1237, %r848;
	ld.global.u32 	%r849, [%rd6+312];
	xor.b32  	%r1236, %r1236, %r849;
	ld.global.u32 	%r850, [%rd6+316];
	xor.b32  	%r1235, %r1235, %r850;
$L__BB0_37:
	add.s32 	%r1234, %r1234, 16;
	setp.ne.s32 	%p20, %r1234, 32;
	@%p20 bra 	$L__BB0_5;
	mad.lo.s32 	%r851, %r1228, -31, %r10;
	add.s32 	%r1228, %r851, 1;
	setp.ne.s32 	%p21, %r1228, 5;
	@%p21 bra 	$L__BB0_4;
	st.local.u32 	[%rd1+4], %r1239;
	st.local.v2.u32 	[%rd1+8], {%r1238, %r1237};
	st.local.v2.u32 	[%rd1+16], {%r1236, %r1235};
	setp.eq.s64 	%p22, %rd4, 1;
	@%p22 bra 	$L__BB0_114;
	mov.b32 	%r1327, 0;
	mov.u32 	%r1328, %r1327;
	mov.u32 	%r1329, %r1327;
	mov.u32 	%r1330, %r1327;
	mov.u32 	%r1331, %r1327;
	mov.u32 	%r1320, %r1327;
$L__BB0_41:
	mul.wide.u32 	%rd20, %r1320, 4;
	add.s64 	%rd21, %rd1, %rd20;
	ld.local.u32 	%r185, [%rd21+4];
	shl.b32 	%r186, %r1320, 5;
	mov.b32 	%r1326, 0;
$L__BB0_42:
	.pragma "nounroll";
	shr.u32 	%r854, %r185, %r1326;
	and.b32  	%r855, %r854, 1;
	setp.eq.b32 	%p23, %r855, 1;
	not.pred 	%p24, %p23;
	add.s32 	%r856, %r186, %r1326;
	mul.lo.s32 	%r857, %r856, 5;
	mul.wide.u32 	%rd22, %r857, 4;
	add.s64 	%rd7, %rd5, %rd22;
	@%p24 bra 	$L__BB0_44;
	ld.global.u32 	%r858, [%rd7];
	xor.b32  	%r1331, %r1331, %r858;
	ld.global.u32 	%r859, [%rd7+4];
	xor.b32  	%r1330, %r1330, %r859;
	ld.global.u32 	%r860, [%rd7+8];
	xor.b32  	%r1329, %r1329, %r860;
	ld.global.u32 	%r861, [%rd7+12];
	xor.b32  	%r1328, %r1328, %r861;
	ld.global.u32 	%r862, [%rd7+16];
	xor.b32  	%r1327, %r1327, %r862;
$L__BB0_44:
	and.b32  	%r864, %r854, 2;
	setp.eq.s32 	%p25, %r864, 0;
	@%p25 bra 	$L__BB0_46;
	ld.global.u32 	%r865, [%rd7+20];
	xor.b32  	%r1331, %r1331, %r865;
	ld.global.u32 	%r866, [%rd7+24];
	xor.b32  	%r1330, %r1330, %r866;
	ld.global.u32 	%r867, [%rd7+28];
	xor.b32  	%r1329, %r1329, %r867;
	ld.global.u32 	%r868, [%rd7+32];
	xor.b32  	%r1328, %r1328, %r868;
	ld.global.u32 	%r869, [%rd7+36];
	xor.b32  	%r1327, %r1327, %r869;
$L__BB0_46:
	and.b32  	%r871, %r854, 4;
	setp.eq.s32 	%p26, %r871, 0;
	@%p26 bra 	$L__BB0_48;
	ld.global.u32 	%r872, [%rd7+40];
	xor.b32  	%r1331, %r1331, %r872;
	ld.global.u32 	%r873, [%rd7+44];
	xor.b32  	%r1330, %r1330, %r873;
	ld.global.u32 	%r874, [%rd7+48];
	xor.b32  	%r1329, %r1329, %r874;
	ld.global.u32 	%r875, [%rd7+52];
	xor.b32  	%r1328, %r1328, %r875;
	ld.global.u32 	%r876, [%rd7+56];
	xor.b32  	%r1327, %r1327, %r876;
$L__BB0_48:
	and.b32  	%r878, %r854, 8;
	setp.eq.s32 	%p27, %r878, 0;
	@%p27 bra 	$L__BB0_50;
	ld.global.u32 	%r879, [%rd7+60];
	xor.b32  	%r1331, %r1331, %r879;
	ld.global.u32 	%r880, [%rd7+64];
	xor.b32  	%r1330, %r1330, %r880;
	ld.global.u32 	%r881, [%rd7+68];
	xor.b32  	%r1329, %r1329, %r881;
	ld.global.u32 	%r882, [%rd7+72];
	xor.b32  	%r1328, %r1328, %r882;
	ld.global.u32 	%r883, [%rd7+76];
	xor.b32  	%r1327, %r1327, %r883;
$L__BB0_50:
	and.b32  	%r885, %r854, 16;
	setp.eq.s32 	%p28, %r885, 0;
	@%p28 bra 	$L__BB0_52;
	ld.global.u32 	%r886, [%rd7+80];
	xor.b32  	%r1331, %r1331, %r886;
	ld.global.u32 	%r887, [%rd7+84];
	xor.b32  	%r1330, %r1330, %r887;
	ld.global.u32 	%r888, [%rd7+88];
	xor.b32  	%r1329, %r1329, %r888;
	ld.global.u32 	%r889, [%rd7+92];
	xor.b32  	%r1328, %r1328, %r889;
	ld.global.u32 	%r890, [%rd7+96];
	xor.b32  	%r1327, %r1327, %r890;
$L__BB0_52:
	and.b32  	%r892, %r854, 32;
	setp.eq.s32 	%p29, %r892, 0;
	@%p29 bra 	$L__BB0_54;
	ld.global.u32 	%r893, [%rd7+100];
	xor.b32  	%r1331, %r1331, %r893;
	ld.global.u32 	%r894, [%rd7+104];
	xor.b32  	%r1330, %r1330, %r894;
	ld.global.u32 	%r895, [%rd7+108];
	xor.b32  	%r1329, %r1329, %r895;
	ld.global.u32 	%r896, [%rd7+112];
	xor.b32  	%r1328, %r1328, %r896;
	ld.global.u32 	%r897, [%rd7+116];
	xor.b32  	%r1327, %r1327, %r897;
$L__BB0_54:
	and.b32  	%r899, %r854, 64;
	setp.eq.s32 	%p30, %r899, 0;
	@%p30 bra 	$L__BB0_56;
	ld.global.u32 	%r900, [%rd7+120];
	xor.b32  	%r1331, %r1331, %r900;
	ld.global.u32 	%r901, [%rd7+124];
	xor.b32  	%r1330, %r1330, %r901;
	ld.global.u32 	%r902, [%rd7+128];
	xor.b32  	%r1329, %r1329, %r902;
	ld.global.u32 	%r903, [%rd7+132];
	xor.b32  	%r1328, %r1328, %r903;
	ld.global.u32 	%r904, [%rd7+136];
	xor.b32  	%r1327, %r1327, %r904;
$L__BB0_56:
	and.b32  	%r906, %r854, 128;
	setp.eq.s32 	%p31, %r906, 0;
	@%p31 bra 	$L__BB0_58;
	ld.global.u32 	%r907, [%rd7+140];
	xor.b32  	%r1331, %r1331, %r907;
	ld.global.u32 	%r908, [%rd7+144];
	xor.b32  	%r1330, %r1330, %r908;
	ld.global.u32 	%r909, [%rd7+148];
	xor.b32  	%r1329, %r1329, %r909;
	ld.global.u32 	%r910, [%rd7+152];
	xor.b32  	%r1328, %r1328, %r910;
	ld.global.u32 	%r911, [%rd7+156];
	xor.b32  	%r1327, %r1327, %r911;
$L__BB0_58:
	and.b32  	%r913, %r854, 256;
	setp.eq.s32 	%p32, %r913, 0;
	@%p32 bra 	$L__BB0_60;
	ld.global.u32 	%r914, [%rd7+160];
	xor.b32  	%r1331, %r1331, %r914;
	ld.global.u32 	%r915, [%rd7+164];
	xor.b32  	%r1330, %r1330, %r915;
	ld.global.u32 	%r916, [%rd7+168];
	xor.b32  	%r1329, %r1329, %r916;
	ld.global.u32 	%r917, [%rd7+172];
	xor.b32  	%r1328, %r1328, %r917;
	ld.global.u32 	%r918, [%rd7+176];
	xor.b32  	%r1327, %r1327, %r918;
$L__BB0_60:
	and.b32  	%r920, %r854, 512;
	setp.eq.s32 	%p33, %r920, 0;
	@%p33 bra 	$L__BB0_62;
	ld.global.u32 	%r921, [%rd7+180];
	xor.b32  	%r1331, %r1331, %r921;
	ld.global.u32 	%r922, [%rd7+184];
	xor.b32  	%r1330, %r1330, %r922;
	ld.global.u32 	%r923, [%rd7+188];
	xor.b32  	%r1329, %r1329, %r923;
	ld.global.u32 	%r924, [%rd7+192];
	xor.b32  	%r1328, %r1328, %r924;
	ld.global.u32 	%r925, [%rd7+196];
	xor.b32  	%r1327, %r1327, %r925;
$L__BB0_62:
	and.b32  	%r927, %r854, 1024;
	setp.eq.s32 	%p34, %r927, 0;
	@%p34 bra 	$L__BB0_64;
	ld.global.u32 	%r928, [%rd7+200];
	xor.b32  	%r1331, %r1331, %r928;
	ld.global.u32 	%r929, [%rd7+204];
	xor.b32  	%r1330, %r1330, %r929;
	ld.global.u32 	%r930, [%rd7+208];
	xor.b32  	%r1329, %r1329, %r930;
	ld.global.u32 	%r931, [%rd7+212];
	xor.b32  	%r1328, %r1328, %r931;
	ld.global.u32 	%r932, [%rd7+216];
	xor.b32  	%r1327, %r1327, %r932;
$L__BB0_64:
	and.b32  	%r934, %r854, 2048;
	setp.eq.s32 	%p35, %r934, 0;
	@%p35 bra 	$L__BB0_66;
	ld.global.u32 	%r935, [%rd7+220];
	xor.b32  	%r1331, %r1331, %r935;
	ld.global.u32 	%r936, [%rd7+224];
	xor.b32  	%r1330, %r1330, %r936;
	ld.global.u32 	%r937, [%rd7+228];
	xor.b32  	%r1329, %r1329, %r937;
	ld.global.u32 	%r938, [%rd7+232];
	xor.b32  	%r1328, %r1328, %r938;
	ld.global.u32 	%r939, [%rd7+236];
	xor.b32  	%r1327, %r1327, %r939;
$L__BB0_66:
	and.b32  	%r941, %r854, 4096;
	setp.eq.s32 	%p36, %r941, 0;
	@%p36 bra 	$L__BB0_68;
	ld.global.u32 	%r942, [%rd7+240];
	xor.b32  	%r1331, %r1331, %r942;
	ld.global.u32 	%r943, [%rd7+244];
	xor.b32  	%r1330, %r1330, %r943;
	ld.global.u32 	%r944, [%rd7+248];
	xor.b32  	%r1329, %r1329, %r944;
	ld.global.u32 	%r945, [%rd7+252];
	xor.b32  	%r1328, %r1328, %r945;
	ld.global.u32 	%r946, [%rd7+256];
	xor.b32  	%r1327, %r1327, %r946;
$L__BB0_68:
	and.b32  	%r948, %r854, 8192;
	setp.eq.s32 	%p37, %r948, 0;
	@%p37 bra 	$L__BB0_70;
	ld.global.u32 	%r949, [%rd7+260];
	xor.b32  	%r1331, %r1331, %r949;
	ld.global.u32 	%r950, [%rd7+264];
	xor.b32  	%r1330, %r1330, %r950;
	ld.global.u32 	%r951, [%rd7+268];
	xor.b32  	%r1329, %r1329, %r951;
	ld.global.u32 	%r952, [%rd7+272];
	xor.b32  	%r1328, %r1328, %r952;
	ld.global.u32 	%r953, [%rd7+276];
	xor.b32  	%r1327, %r1327, %r953;
$L__BB0_70:
	and.b32  	%r955, %r854, 16384;
	setp.eq.s32 	%p38, %r955, 0;
	@%p38 bra 	$L__BB0_72;
	ld.global.u32 	%r956, [%rd7+280];
	xor.b32  	%r1331, %r1331, %r956;
	ld.global.u32 	%r957, [%rd7+284];
	xor.b32  	%r1330, %r1330, %r957;
	ld.global.u32 	%r958, [%rd7+288];
	xor.b32  	%r1329, %r1329, %r958;
	ld.global.u32 	%r959, [%rd7+292];
	xor.b32  	%r1328, %r1328, %r959;
	ld.global.u32 	%r960, [%rd7+296];
	xor.b32  	%r1327, %r1327, %r960;
$L__BB0_72:
	and.b32  	%r962, %r854, 32768;
	setp.eq.s32 	%p39, %r962, 0;
	@%p39 bra 	$L__BB0_74;
	ld.global.u32 	%r963, [%rd7+300];
	xor.b32  	%r1331, %r1331, %r963;
	ld.global.u32 	%r964, [%rd7+304];
	xor.b32  	%r1330, %r1330, %r964;
	ld.global.u32 	%r965, [%rd7+308];
	xor.b32  	%r1329, %r1329, %r965;
	ld.global.u32 	%r966, [%rd7+312];
	xor.b32  	%r1328, %r1328, %r966;
	ld.global.u32 	%r967, [%rd7+316];
	xor.b32  	%r1327, %r1327, %r967;
$L__BB0_74:
	add.s32 	%r1326, %r1326, 16;
	setp.ne.s32 	%p40, %r1326, 32;
	@%p40 bra 	$L__BB0_42;
	mad.lo.s32 	%r968, %r1320, -31, %r186;
	add.s32 	%r1320, %r968, 1;
	setp.ne.s32 	%p41, %r1320, 5;
	@%p41 bra 	$L__BB0_41;
	st.local.u32 	[%rd1+4], %r1331;
	st.local.v2.u32 	[%rd1+8], {%r1330, %r1329};
	st.local.v2.u32 	[%rd1+16], {%r1328, %r1327};
	setp.ne.s64 	%p42, %rd4, 3;
	@%p42 bra 	$L__BB0_114;
	mov.b32 	%r1419, 0;
	mov.u32 	%r1420, %r1419;
	mov.u32 	%r1421, %r1419;
	mov.u32 	%r1422, %r1419;
	mov.u32 	%r1423, %r1419;
	mov.u32 	%r1412, %r1419;
$L__BB0_78:
	mul.wide.u32 	%rd23, %r1412, 4;
	add.s64 	%rd24, %rd1, %rd23;
	ld.local.u32 	%r361, [%rd24+4];
	shl.b32 	%r362, %r1412, 5;
	mov.b32 	%r1418, 0;
$L__BB0_79:
	.pragma "nounroll";
	shr.u32 	%r971, %r361, %r1418;
	and.b32  	%r972, %r971, 1;
	setp.eq.b32 	%p43, %r972, 1;
	not.pred 	%p44, %p43;
	add.s32 	%r973, %r362, %r1418;
	mul.lo.s32 	%r974, %r973, 5;
	mul.wide.u32 	%rd25, %r974, 4;
	add.s64 	%rd8, %rd5, %rd25;
	@%p44 bra 	$L__BB0_81;
	ld.global.u32 	%r975, [%rd8];
	xor.b32  	%r1423, %r1423, %r975;
	ld.global.u32 	%r976, [%rd8+4];
	xor.b32  	%r1422, %r1422, %r976;
	ld.global.u32 	%r977, [%rd8+8];
	xor.b32  	%r1421, %r1421, %r977;
	ld.global.u32 	%r978, [%rd8+12];
	xor.b32  	%r1420, %r1420, %r978;
	ld.global.u32 	%r979, [%rd8+16];
	xor.b32  	%r1419, %r1419, %r979;
$L__BB0_81:
	and.b32  	%r981, %r971, 2;
	setp.eq.s32 	%p45, %r981, 0;
	@%p45 bra 	$L__BB0_83;
	ld.global.u32 	%r982, [%rd8+20];
	xor.b32  	%r1423, %r1423, %r982;
	ld.global.u32 	%r983, [%rd8+24];
	xor.b32  	%r1422, %r1422, %r983;
	ld.global.u32 	%r984, [%rd8+28];
	xor.b32  	%r1421, %r1421, %r984;
	ld.global.u32 	%r985, [%rd8+32];
	xor.b32  	%r1420, %r1420, %r985;
	ld.global.u32 	%r986, [%rd8+36];
	xor.b32  	%r1419, %r1419, %r986;
$L__BB0_83:
	and.b32  	%r988, %r971, 4;
	setp.eq.s32 	%p46, %r988, 0;
	@%p46 bra 	$L__BB0_85;
	ld.global.u32 	%r989, [%rd8+40];
	xor.b32  	%r1423, %r1423, %r989;
	ld.global.u32 	%r990, [%rd8+44];
	xor.b32  	%r1422, %r1422, %r990;
	ld.global.u32 	%r991, [%rd8+48];
	xor.b32  	%r1421, %r1421, %r991;
	ld.global.u32 	%r992, [%rd8+52];
	xor.b32  	%r1420, %r1420, %r992;
	ld.global.u32 	%r993, [%rd8+56];
	xor.b32  	%r1419, %r1419, %r993;
$L__BB0_85:
	and.b32  	%r995, %r971, 8;
	setp.eq.s32 	%p47, %r995, 0;
	@%p47 bra 	$L__BB0_87;
	ld.global.u32 	%r996, [%rd8+60];
	xor.b32  	%r1423, %r1423, %r996;
	ld.global.u32 	%r997, [%rd8+64];
	xor.b32  	%r1422, %r1422, %r997;
	ld.global.u32 	%r998, [%rd8+68];
	xor.b32  	%r1421, %r1421, %r998;
	ld.global.u32 	%r999, [%rd8+72];
	xor.b32  	%r1420, %r1420, %r999;
	ld.global.u32 	%r1000, [%rd8+76];
	xor.b32  	%r1419, %r1419, %r1000;
$L__BB0_87:
	and.b32  	%r1002, %r971, 16;
	setp.eq.s32 	%p48, %r1002, 0;
	@%p48 bra 	$L__BB0_89;
	ld.global.u32 	%r1003, [%rd8+80];
	xor.b32  	%r1423, %r1423, %r1003;
	ld.global.u32 	%r1004, [%rd8+84];
	xor.b32  	%r1422, %r1422, %r1004;
	ld.global.u32 	%r1005, [%rd8+88];
	xor.b32  	%r1421, %r1421, %r1005;
	ld.global.u32 	%r1006, [%rd8+92];
	xor.b32  	%r1420, %r1420, %r1006;
	ld.global.u32 	%r1007, [%rd8+96];
	xor.b32  	%r1419, %r1419, %r1007;
$L__BB0_89:
	and.b32  	%r1009, %r971, 32;
	setp.eq.s32 	%p49, %r1009, 0;
	@%p49 bra 	$L__BB0_91;
	ld.global.u32 	%r1010, [%rd8+100];
	xor.b32  	%r1423, %r1423, %r1010;
	ld.global.u32 	%r1011, [%rd8+104];
	xor.b32  	%r1422, %r1422, %r1011;
	ld.global.u32 	%r1012, [%rd8+108];
	xor.b32  	%r1421, %r1421, %r1012;
	ld.global.u32 	%r1013, [%rd8+112];
	xor.b32  	%r1420, %r1420, %r1013;
	ld.global.u32 	%r1014, [%rd8+116];
	xor.b32  	%r1419, %r1419, %r1014;
$L__BB0_91:
	and.b32  	%r1016, %r971, 64;
	setp.eq.s32 	%p50, %r1016, 0;
	@%p50 bra 	$L__BB0_93;
	ld.global.u32 	%r1017, [%rd8+120];
	xor.b32  	%r1423, %r1423, %r1017;
	ld.global.u32 	%r1018, [%rd8+124];
	xor.b32  	%r1422, %r1422, %r1018;
	ld.global.u32 	%r1019, [%rd8+128];
	xor.b32  	%r1421, %r1421, %r1019;
	ld.global.u32 	%r1020, [%rd8+132];
	xor.b32  	%r1420, %r1420, %r1020;
	ld.global.u32 	%r1021, [%rd8+136];
	xor.b32  	%r1419, %r1419, %r1021;
$L__BB0_93:
	and.b32  	%r1023, %r971, 128;
	setp.eq.s32 	%p51, %r1023, 0;
	@%p51 bra 	$L__BB0_95;
	ld.global.u32 	%r1024, [%rd8+140];
	xor.b32  	%r1423, %r1423, %r1024;
	ld.global.u32 	%r1025, [%rd8+144];
	xor.b32  	%r1422, %r1422, %r1025;
	ld.global.u32 	%r1026, [%rd8+148];
	xor.b32  	%r1421, %r1421, %r1026;
	ld.global.u32 	%r1027, [%rd8+152];
	xor.b32  	%r1420, %r1420, %r1027;
	ld.global.u32 	%r1028, [%rd8+156];
	xor.b32  	%r1419, %r1419, %r1028;
$L__BB0_95:
	and.b32  	%r1030, %r971, 256;
	setp.eq.s32 	%p52, %r1030, 0;
	@%p52 bra 	$L__BB0_97;
	ld.global.u32 	%r1031, [%rd8+160];
	xor.b32  	%r1423, %r1423, %r1031;
	ld.global.u32 	%r1032, [%rd8+164];
	xor.b32  	%r1422, %r1422, %r1032;
	ld.global.u32 	%r1033, [%rd8+168];
	xor.b32  	%r1421, %r1421, %r1033;
	ld.global.u32 	%r1034, [%rd8+172];
	xor.b32  	%r1420, %r1420, %r1034;
	ld.global.u32 	%r1035, [%rd8+176];
	xor.b32  	%r1419, %r1419, %r1035;
$L__BB0_97:
	and.b32  	%r1037, %r971, 512;
	setp.eq.s32 	%p53, %r1037, 0;
	@%p53 bra 	$L__BB0_99;
	ld.global.u32 	%r1038, [%rd8+180];
	xor.b32  	%r1423, %r1423, %r1038;
	ld.global.u32 	%r1039, [%rd8+184];
	xor.b32  	%r1422, %r1422, %r1039;
	ld.global.u32 	%r1040, [%rd8+188];
	xor.b32  	%r1421, %r1421, %r1040;
	ld.global.u32 	%r1041, [%rd8+192];
	xor.b32  	%r1420, %r1420, %r1041;
	ld.global.u32 	%r1042, [%rd8+196];
	xor.b32  	%r1419, %r1419, %r1042;
$L__BB0_99:
	and.b32  	%r1044, %r971, 1024;
	setp.eq.s32 	%p54, %r1044, 0;
	@%p54 bra 	$L__BB0_101;
	ld.global.u32 	%r1045, [%rd8+200];
	xor.b32  	%r1423, %r1423, %r1045;
	ld.global.u32 	%r1046, [%rd8+204];
	xor.b32  	%r1422, %r1422, %r1046;
	ld.global.u32 	%r1047, [%rd8+208];
	xor.b32  	%r1421, %r1421, %r1047;
	ld.global.u32 	%r1048, [%rd8+212];
	xor.b32  	%r1420, %r1420, %r1048;
	ld.global.u32 	%r1049, [%rd8+216];
	xor.b32  	%r1419, %r1419, %r1049;
$L__BB0_101:
	and.b32  	%r1051, %r971, 2048;
	setp.eq.s32 	%p55, %r1051, 0;
	@%p55 bra 	$L__BB0_103;
	ld.global.u32 	%r1052, [%rd8+220];
	xor.b32  	%r1423, %r1423, %r1052;
	ld.global.u32 	%r1053, [%rd8+224];
	xor.b32  	%r1422, %r1422, %r1053;
	ld.global.u32 	%r1054, [%rd8+228];
	xor.b32  	%r1421, %r1421, %r1054;
	ld.global.u32 	%r1055, [%rd8+232];
	xor.b32  	%r1420, %r1420, %r1055;
	ld.global.u32 	%r1056, [%rd8+236];
	xor.b32  	%r1419, %r1419, %r1056;
$L__BB0_103:
	and.b32  	%r1058, %r971, 4096;
	setp.eq.s32 	%p56, %r1058, 0;
	@%p56 bra 	$L__BB0_105;
	ld.global.u32 	%r1059, [%rd8+240];
	xor.b32  	%r1423, %r1423, %r1059;
	ld.global.u32 	%r1060, [%rd8+244];
	xor.b32  	%r1422, %r1422, %r1060;
	ld.global.u32 	%r1061, [%rd8+248];
	xor.b32  	%r1421, %r1421, %r1061;
	ld.global.u32 	%r1062, [%rd8+252];
	xor.b32  	%r1420, %r1420, %r1062;
	ld.global.u32 	%r1063, [%rd8+256];
	xor.b32  	%r1419, %r1419, %r1063;
$L__BB0_105:
	and.b32  	%r1065, %r971, 8192;
	setp.eq.s32 	%p57, %r1065, 0;
	@%p57 bra 	$L__BB0_107;
	ld.global.u32 	%r1066, [%rd8+260];
	xor.b32  	%r1423, %r1423, %r1066;
	ld.global.u32 	%r1067, [%rd8+264];
	xor.b32  	%r1422, %r1422, %r1067;
	ld.global.u32 	%r1068, [%rd8+268];
	xor.b32  	%r1421, %r1421, %r1068;
	ld.global.u32 	%r1069, [%rd8+272];
	xor.b32  	%r1420, %r1420, %r1069;
	ld.global.u32 	%r1070, [%rd8+276];
	xor.b32  	%r1419, %r1419, %r1070;
$L__BB0_107:
	and.b32  	%r1072, %r971, 16384;
	setp.eq.s32 	%p58, %r1072, 0;
	@%p58 bra 	$L__BB0_109;
	ld.global.u32 	%r1073, [%rd8+280];
	xor.b32  	%r1423, %r1423, %r1073;
	ld.global.u32 	%r1074, [%rd8+284];
	xor.b32  	%r1422, %r1422, %r1074;
	ld.global.u32 	%r1075, [%rd8+288];
	xor.b32  	%r1421, %r1421, %r1075;
	ld.global.u32 	%r1076, [%rd8+292];
	xor.b32  	%r1420, %r1420, %r1076;
	ld.global.u32 	%r1077, [%rd8+296];
	xor.b32  	%r1419, %r1419, %r1077;
$L__BB0_109:
	and.b32  	%r1079, %r971, 32768;
	setp.eq.s32 	%p59, %r1079, 0;
	@%p59 bra 	$L__BB0_111;
	ld.global.u32 	%r1080, [%rd8+300];
	xor.b32  	%r1423, %r1423, %r1080;
	ld.global.u32 	%r1081, [%rd8+304];
	xor.b32  	%r1422, %r1422, %r1081;
	ld.global.u32 	%r1082, [%rd8+308];
	xor.b32  	%r1421, %r1421, %r1082;
	ld.global.u32 	%r1083, [%rd8+312];
	xor.b32  	%r1420, %r1420, %r1083;
	ld.global.u32 	%r1084, [%rd8+316];
	xor.b32  	%r1419, %r1419, %r1084;
$L__BB0_111:
	add.s32 	%r1418, %r1418, 16;
	setp.ne.s32 	%p60, %r1418, 32;
	@%p60 bra 	$L__BB0_79;
	mad.lo.s32 	%r1085, %r1412, -31, %r362;
	add.s32 	%r1412, %r1085, 1;
	setp.ne.s32 	%p61, %r1412, 5;
	@%p61 bra 	$L__BB0_78;
	st.local.u32 	[%rd1+4], %r1423;
	st.local.v2.u32 	[%rd1+8], {%r1422, %r1421};
	st.local.v2.u32 	[%rd1+16], {%r1420, %r1419};
$L__BB0_114:
	shr.u64 	%rd35, %rd3, 2;
	add.s32 	%r1222, %r1222, 1;
	setp.gt.u64 	%p62, %rd3, 3;
	@%p62 bra 	$L__BB0_2;
$L__BB0_115:
	mov.b32 	%r1511, 0;
	mov.u64 	%rd29, precalc_xorwow_offset_matrix;
	mov.u32 	%r1512, %r1511;
	mov.u32 	%r1513, %r1511;
	mov.u32 	%r1514, %r1511;
	mov.u32 	%r1515, %r1511;
	mov.u32 	%r1504, %r1511;
$L__BB0_116:
	mul.wide.u32 	%rd26, %r1504, 4;
	add.s64 	%rd27, %rd1, %rd26;
	ld.local.u32 	%r538, [%rd27+4];
	shl.b32 	%r539, %r1504, 5;
	mov.b32 	%r1510, 0;
$L__BB0_117:
	.pragma "nounroll";
	shr.u32 	%r1088, %r538, %r1510;
	and.b32  	%r1089, %r1088, 1;
	setp.eq.b32 	%p63, %r1089, 1;
	not.pred 	%p64, %p63;
	add.s32 	%r1090, %r539, %r1510;
	mul.lo.s32 	%r1091, %r1090, 5;
	mul.wide.u32 	%rd28, %r1091, 4;
	add.s64 	%rd10, %rd29, %rd28;
	@%p64 bra 	$L__BB0_119;
	ld.global.u32 	%r1092, [%rd10];
	xor.b32  	%r1515, %r1515, %r1092;
	ld.global.u32 	%r1093, [%rd10+4];
	xor.b32  	%r1514, %r1514, %r1093;
	ld.global.u32 	%r1094, [%rd10+8];
	xor.b32  	%r1513, %r1513, %r1094;
	ld.global.u32 	%r1095, [%rd10+12];
	xor.b32  	%r1512, %r1512, %r1095;
	ld.global.u32 	%r1096, [%rd10+16];
	xor.b32  	%r1511, %r1511, %r1096;
$L__BB0_119:
	and.b32  	%r1098, %r1088, 2;
	setp.eq.s32 	%p65, %r1098, 0;
	@%p65 bra 	$L__BB0_121;
	ld.global.u32 	%r1099, [%rd10+20];
	xor.b32  	%r1515, %r1515, %r1099;
	ld.global.u32 	%r1100, [%rd10+24];
	xor.b32  	%r1514, %r1514, %r1100;
	ld.global.u32 	%r1101, [%rd10+28];
	xor.b32  	%r1513, %r1513, %r1101;
	ld.global.u32 	%r1102, [%rd10+32];
	xor.b32  	%r1512, %r1512, %r1102;
	ld.global.u32 	%r1103, [%rd10+36];
	xor.b32  	%r1511, %r1511, %r1103;
$L__BB0_121:
	and.b32  	%r1105, %r1088, 4;
	setp.eq.s32 	%p66, %r1105, 0;
	@%p66 bra 	$L__BB0_123;
	ld.global.u32 	%r1106, [%rd10+40];
	xor.b32  	%r1515, %r1515, %r1106;
	ld.global.u32 	%r1107, [%rd10+44];
	xor.b32  	%r1514, %r1514, %r1107;
	ld.global.u32 	%r1108, [%rd10+48];
	xor.b32  	%r1513, %r1513, %r1108;
	ld.global.u32 	%r1109, [%rd10+52];
	xor.b32  	%r1512, %r1512, %r1109;
	ld.global.u32 	%r1110, [%rd10+56];
	xor.b32  	%r1511, %r1511, %r1110;
$L__BB0_123:
	and.b32  	%r1112, %r1088, 8;
	setp.eq.s32 	%p67, %r1112, 0;
	@%p67 bra 	$L__BB0_125;
	ld.global.u32 	%r1113, [%rd10+60];
	xor.b32  	%r1515, %r1515, %r1113;
	ld.global.u32 	%r1114, [%rd10+64];
	xor.b32  	%r1514, %r1514, %r1114;
	ld.global.u32 	%r1115, [%rd10+68];
	xor.b32  	%r1513, %r1513, %r1115;
	ld.global.u32 	%r1116, [%rd10+72];
	xor.b32  	%r1512, %r1512, %r1116;
	ld.global.u32 	%r1117, [%rd10+76];
	xor.b32  	%r1511, %r1511, %r1117;
$L__BB0_125:
	and.b32  	%r1119, %r1088, 16;
	setp.eq.s32 	%p68, %r1119, 0;
	@%p68 bra 	$L__BB0_127;
	ld.global.u32 	%r1120, [%rd10+80];
	xor.b32  	%r1515, %r1515, %r1120;
	ld.global.u32 	%r1121, [%rd10+84];
	xor.b32  	%r1514, %r1514, %r1121;
	ld.global.u32 	%r1122, [%rd10+88];
	xor.b32  	%r1513, %r1513, %r1122;
	ld.global.u32 	%r1123, [%rd10+92];
	xor.b32  	%r1512, %r1512, %r1123;
	ld.global.u32 	%r1124, [%rd10+96];
	xor.b32  	%r1511, %r1511, %r1124;
$L__BB0_127:
	and.b32  	%r1126, %r1088, 32;
	setp.eq.s32 	%p69, %r1126, 0;
	@%p69 bra 	$L__BB0_129;
	ld.global.u32 	%r1127, [%rd10+100];
	xor.b32  	%r1515, %r1515, %r1127;
	ld.global.u32 	%r1128, [%rd10+104];
	xor.b32  	%r1514, %r1514, %r1128;
	ld.global.u32 	%r1129, [%rd10+108];
	xor.b32  	%r1513, %r1513, %r1129;
	ld.global.u32 	%r1130, [%rd10+112];
	xor.b32  	%r1512, %r1512, %r1130;
	ld.global.u32 	%r1131, [%rd10+116];
	xor.b32  	%r1511, %r1511, %r1131;
$L__BB0_129:
	and.b32  	%r1133, %r1088, 64;
	setp.eq.s32 	%p70, %r1133, 0;
	@%p70 bra 	$L__BB0_131;
	ld.global.u32 	%r1134, [%rd10+120];
	xor.b32  	%r1515, %r1515, %r1134;
	ld.global.u32 	%r1135, [%rd10+124];
	xor.b32  	%r1514, %r1514, %r1135;
	ld.global.u32 	%r1136, [%rd10+128];
	xor.b32  	%r1513, %r1513, %r1136;
	ld.global.u32 	%r1137, [%rd10+132];
	xor.b32  	%r1512, %r1512, %r1137;
	ld.global.u32 	%r1138, [%rd10+136];
	xor.b32  	%r1511, %r1511, %r1138;
$L__BB0_131:
	and.b32  	%r1140, %r1088, 128;
	setp.eq.s32 	%p71, %r1140, 0;
	@%p71 bra 	$L__BB0_133;
	ld.global.u32 	%r1141, [%rd10+140];
	xor.b32  	%r1515, %r1515, %r1141;
	ld.global.u32 	%r1142, [%rd10+144];
	xor.b32  	%r1514, %r1514, %r1142;
	ld.global.u32 	%r1143, [%rd10+148];
	xor.b32  	%r1513, %r1513, %r1143;
	ld.global.u32 	%r1144, [%rd10+152];
	xor.b32  	%r1512, %r1512, %r1144;
	ld.global.u32 	%r1145, [%rd10+156];
	xor.b32  	%r1511, %r1511, %r1145;
$L__BB0_133:
	and.b32  	%r1147, %r1088, 256;
	setp.eq.s32 	%p72, %r1147, 0;
	@%p72 bra 	$L__BB0_135;
	ld.global.u32 	%r1148, [%rd10+160];
	xor.b32  	%r1515, %r1515, %r1148;
	ld.global.u32 	%r1149, [%rd10+164];
	xor.b32  	%r1514, %r1514, %r1149;
	ld.global.u32 	%r1150, [%rd10+168];
	xor.b32  	%r1513, %r1513, %r1150;
	ld.global.u32 	%r1151, [%rd10+172];
	xor.b32  	%r1512, %r1512, %r1151;
	ld.global.u32 	%r1152, [%rd10+176];
	xor.b32  	%r1511, %r1511, %r1152;
$L__BB0_135:
	and.b32  	%r1154, %r1088, 512;
	setp.eq.s32 	%p73, %r1154, 0;
	@%p73 bra 	$L__BB0_137;
	ld.global.u32 	%r1155, [%rd10+180];
	xor.b32  	%r1515, %r1515, %r1155;
	ld.global.u32 	%r1156, [%rd10+184];
	xor.b32  	%r1514, %r1514, %r1156;
	ld.global.u32 	%r1157, [%rd10+188];
	xor.b32  	%r1513, %r1513, %r1157;
	ld.global.u32 	%r1158, [%rd10+192];
	xor.b32  	%r1512, %r1512, %r1158;
	ld.global.u32 	%r1159, [%rd10+196];
	xor.b32  	%r1511, %r1511, %r1159;
$L__BB0_137:
	and.b32  	%r1161, %r1088, 1024;
	setp.eq.s32 	%p74, %r1161, 0;
	@%p74 bra 	$L__BB0_139;
	ld.global.u32 	%r1162, [%rd10+200];
	xor.b32  	%r1515, %r1515, %r1162;
	ld.global.u32 	%r1163, [%rd10+204];
	xor.b32  	%r1514, %r1514, %r1163;
	ld.global.u32 	%r1164, [%rd10+208];
	xor.b32  	%r1513, %r1513, %r1164;
	ld.global.u32 	%r1165, [%rd10+212];
	xor.b32  	%r1512, %r1512, %r1165;
	ld.global.u32 	%r1166, [%rd10+216];
	xor.b32  	%r1511, %r1511, %r1166;
$L__BB0_139:
	and.b32  	%r1168, %r1088, 2048;
	setp.eq.s32 	%p75, %r1168, 0;
	@%p75 bra 	$L__BB0_141;
	ld.global.u32 	%r1169, [%rd10+220];
	xor.b32  	%r1515, %r1515, %r1169;
	ld.global.u32 	%r1170, [%rd10+224];
	xor.b32  	%r1514, %r1514, %r1170;
	ld.global.u32 	%r1171, [%rd10+228];
	xor.b32  	%r1513, %r1513, %r1171;
	ld.global.u32 	%r1172, [%rd10+232];
	xor.b32  	%r1512, %r1512, %r1172;
	ld.global.u32 	%r1173, [%rd10+236];
	xor.b32  	%r1511, %r1511, %r1173;
$L__BB0_141:
	and.b32  	%r1175, %r1088, 4096;
	setp.eq.s32 	%p76, %r1175, 0;
	@%p76 bra 	$L__BB0_143;
	ld.global.u32 	%r1176, [%rd10+240];
	xor.b32  	%r1515, %r1515, %r1176;
	ld.global.u32 	%r1177, [%rd10+244];
	xor.b32  	%r1514, %r1514, %r1177;
	ld.global.u32 	%r1178, [%rd10+248];
	xor.b32  	%r1513, %r1513, %r1178;
	ld.global.u32 	%r1179, [%rd10+252];
	xor.b32  	%r1512, %r1512, %r1179;
	ld.global.u32 	%r1180, [%rd10+256];
	xor.b32  	%r1511, %r1511, %r1180;
$L__BB0_143:
	and.b32  	%r1182, %r1088, 8192;
	setp.eq.s32 	%p77, %r1182, 0;
	@%p77 bra 	$L__BB0_145;
	ld.global.u32 	%r1183, [%rd10+260];
	xor.b32  	%r1515, %r1515, %r1183;
	ld.global.u32 	%r1184, [%rd10+264];
	xor.b32  	%r1514, %r1514, %r1184;
	ld.global.u32 	%r1185, [%rd10+268];
	xor.b32  	%r1513, %r1513, %r1185;
	ld.global.u32 	%r1186, [%rd10+272];
	xor.b32  	%r1512, %r1512, %r1186;
	ld.global.u32 	%r1187, [%rd10+276];
	xor.b32  	%r1511, %r1511, %r1187;
$L__BB0_145:
	and.b32  	%r1189, %r1088, 16384;
	setp.eq.s32 	%p78, %r1189, 0;
	@%p78 bra 	$L__BB0_147;
	ld.global.u32 	%r1190, [%rd10+280];
	xor.b32  	%r1515, %r1515, %r1190;
	ld.global.u32 	%r1191, [%rd10+284];
	xor.b32  	%r1514, %r1514, %r1191;
	ld.global.u32 	%r1192, [%rd10+288];
	xor.b32  	%r1513, %r1513, %r1192;
	ld.global.u32 	%r1193, [%rd10+292];
	xor.b32  	%r1512, %r1512, %r1193;
	ld.global.u32 	%r1194, [%rd10+296];
	xor.b32  	%r1511, %r1511, %r1194;
$L__BB0_147:
	and.b32  	%r1196, %r1088, 32768;
	setp.eq.s32 	%p79, %r1196, 0;
	@%p79 bra 	$L__BB0_149;
	ld.global.u32 	%r1197, [%rd10+300];
	xor.b32  	%r1515, %r1515, %r1197;
	ld.global.u32 	%r1198, [%rd10+304];
	xor.b32  	%r1514, %r1514, %r1198;
	ld.global.u32 	%r1199, [%rd10+308];
	xor.b32  	%r1513, %r1513, %r1199;
	ld.global.u32 	%r1200, [%rd10+312];
	xor.b32  	%r1512, %r1512, %r1200;
	ld.global.u32 	%r1201, [%rd10+316];
	xor.b32  	%r1511, %r1511, %r1201;
$L__BB0_149:
	add.s32 	%r1510, %r1510, 16;
	setp.ne.s32 	%p80, %r1510, 32;
	@%p80 bra 	$L__BB0_117;
	mad.lo.s32 	%r1202, %r1504, -31, %r539;
	add.s32 	%r1504, %r1202, 1;
	setp.ne.s32 	%p81, %r1504, 5;
	@%p81 bra 	$L__BB0_116;
	ld.param.u64 	%rd34, [_Z4loopPdllddd_param_2];
	cvt.rn.f64.s64 	%fd14, %rd34;
	mov.f64 	%fd15, 0d4000000000000000;
	div.rn.f64 	%fd1, %fd15, %fd14;
	shr.u32 	%r1203, %r1515, 2;
	xor.b32  	%r1204, %r1203, %r1515;
	shl.b32 	%r1205, %r1511, 4;
	shl.b32 	%r1206, %r1204, 1;
	xor.b32  	%r1207, %r1206, %r1205;
	xor.b32  	%r1208, %r1207, %r1204;
	xor.b32  	%r1592, %r1208, %r1511;
	add.s32 	%r1591, %r1, 724874;
	rcp.rn.f64 	%fd16, %fd14;
	neg.f64 	%fd17, %fd16;
	add.f64 	%fd2, %fd11, %fd17;
	setp.geu.f64 	%p82, %fd25, %fd2;
	@%p82 bra 	$L__BB0_158;
	add.s32 	%r1209, %r1592, %r1591;
	cvt.rn.f32.u32 	%f1, %r1209;
	fma.rn.f32 	%f2, %f1, 0f2F800000, 0f2F000000;
	mul.f32 	%f3, %f2, 0f41200000;
	cvt.rzi.s32.f32 	%r1597, %f3;
	add.f64 	%fd3, %fd11, %fd11;
$L__BB0_153:
	mov.u32 	%r716, %r1514;
	mov.u32 	%r1514, %r1513;
	mov.u32 	%r1513, %r1512;
	mov.u32 	%r1512, %r1511;
	mov.u32 	%r1511, %r1592;
	shr.s32 	%r1211, %r1597, 31;
	shr.u32 	%r1212, %r1211, 30;
	add.s32 	%r1213, %r1597, %r1212;
	and.b32  	%r1214, %r1213, -4;
	sub.s32 	%r1210, %r1597, %r1214;
	setp.eq.s32 	%p83, %r1210, 1;
	@%p83 bra 	$L__BB0_156;
	setp.ne.s32 	%p84, %r1210, 0;
	@%p84 bra 	$L__BB0_157;
	add.f64 	%fd19, %fd1, %fd25;
	add.f64 	%fd20, %fd1, %fd19;
	setp.gt.f64 	%p85, %fd20, %fd11;
	sub.f64 	%fd21, %fd3, %fd19;
	selp.f64 	%fd25, %fd21, %fd19, %p85;
	bra.uni 	$L__BB0_157;
$L__BB0_156:
	sub.f64 	%fd18, %fd25, %fd1;
	abs.f64 	%fd25, %fd18;
$L__BB0_157:
	add.f64 	%fd26, %fd26, 0d3FF0000000000000;
	shr.u32 	%r1215, %r716, 2;
	xor.b32  	%r1216, %r1215, %r716;
	shl.b32 	%r1217, %r1511, 4;
	shl.b32 	%r1218, %r1216, 1;
	xor.b32  	%r1219, %r1218, %r1217;
	xor.b32  	%r1220, %r1219, %r1216;
	xor.b32  	%r1592, %r1220, %r1511;
	add.s32 	%r1591, %r1591, 362437;
	add.s32 	%r1221, %r1592, %r1591;
	cvt.rn.f32.u32 	%f4, %r1221;
	fma.rn.f32 	%f5, %f4, 0f2F800000, 0f2F000000;
	mul.f32 	%f6, %f5, 0f41200000;
	cvt.rzi.s32.f32 	%r1597, %f6;
	setp.lt.f64 	%p86, %fd25, %fd2;
	@%p86 bra 	$L__BB0_153;
$L__BB0_158:
	ld.param.u64 	%rd33, [_Z4loopPdllddd_param_0];
	cvta.to.global.u64 	%rd30, %rd33;
	mul.f64 	%fd22, %fd26, 0d3F1DECD44801DECD;
	shl.b64 	%rd31, %rd2, 3;
	add.s64 	%rd32, %rd30, %rd31;
	st.global.f64 	[%rd32], %fd22;
	ret;

}


// ===== COMPILED SASS (sm_100) =====

	.target	sm_100

	.elftype	@"ET_EXEC"


//--------------------- .note.nv.tkinfo           --------------------------
	.section	.note.nv.tkinfo,"",@"SHT_NOTE"
	.sectionflags	@"SHF_NOTE_NV_TKINFO"
	.tkinfo
        /*0018*/ 	.word	0x00000002
        /*0030*/ 	.string	""
        /*0030*/ 	.string	"ptxas"
        /*0030*/ 	.string	"Cuda compilation tools, release 13.0, V13.0.88"
        /*0030*/ 	.string	"Build cuda_13.0.r13.0/compiler.36424714_0"
        /*0030*/ 	.string	"-arch sm_100 -m 64 "



//--------------------- .note.nv.cuinfo           --------------------------
	.section	.note.nv.cuinfo,"",@"SHT_NOTE"
	.sectionflags	@"SHF_NOTE_NV_CUINFO"
        /*0018*/ 	.short	0x0002
        /*001a*/ 	.short	0x0064
        /*001c*/ 	.short	0x0082
	.zero		2


//--------------------- .nv.info                  --------------------------
	.section	.nv.info,"",@"SHT_CUDA_INFO"
	.align	4


	//----- nvinfo : EIATTR_REGCOUNT
	.align		4
        /*0000*/ 	.byte	0x04, 0x2f
        /*0002*/ 	.short	(.L_10 - .L_9)
	.align		4
.L_9:
        /*0004*/ 	.word	index@(_Z4loopPdllddd)
        /*0008*/ 	.word	0x00000020


	//----- nvinfo : EIATTR_FRAME_SIZE
	.align		4
.L_10:
        /*000c*/ 	.byte	0x04, 0x11
        /*000e*/ 	.short	(.L_12 - .L_11)
	.align		4
.L_11:
        /*0010*/ 	.word	index@($__internal_1_$__cuda_sm20_div_rn_f64_full)
        /*0014*/ 	.word	0x00000030


	//----- nvinfo : EIATTR_FRAME_SIZE
	.align		4
.L_12:
        /*0018*/ 	.byte	0x04, 0x11
        /*001a*/ 	.short	(.L_14 - .L_13)
	.align		4
.L_13:
        /*001c*/ 	.word	index@($__internal_0_$__cuda_sm20_dblrcp_rn_slowpath_v3)
        /*0020*/ 	.word	0x00000030


	//----- nvinfo : EIATTR_FRAME_SIZE
	.align		4
.L_14:
        /*0024*/ 	.byte	0x04, 0x11
        /*0026*/ 	.short	(.L_16 - .L_15)
	.align		4
.L_15:
        /*0028*/ 	.word	index@(_Z4loopPdllddd)
        /*002c*/ 	.word	0x00000030


	//----- nvinfo : EIATTR_MIN_STACK_SIZE
	.align		4
.L_16:
        /*0030*/ 	.byte	0x04, 0x12
        /*0032*/ 	.short	(.L_18 - .L_17)
	.align		4
.L_17:
        /*0034*/ 	.word	index@(_Z4loopPdllddd)
        /*0038*/ 	.word	0x00000030
.L_18:


//--------------------- .nv.compat                --------------------------
	.section	.nv.compat,"",@"SHT_CUDA_COMPAT_INFO"
	.align	4
        /*0000*/ 	.byte	0x02, 0x09, 0x00, 0x00, 0x02, 0x02, 0x01, 0x00, 0x02, 0x05, 0x05, 0x00, 0x03, 0x07, 0x01, 0x01
        /*0010*/ 	.byte	0x02, 0x03, 0x00, 0x00, 0x02, 0x06, 0x01, 0x00, 0x04, 0x0b, 0x08, 0x00, 0x01, 0x00, 0x00, 0x00
        /*0020*/ 	.byte	0x00, 0x00, 0x00, 0x00


//--------------------- .nv.info._Z4loopPdllddd   --------------------------
	.section	.nv.info._Z4loopPdllddd,"",@"SHT_CUDA_INFO"
	.sectionflags	@""
	.align	4


	//----- nvinfo : EIATTR_CUDA_API_VERSION
	.align		4
        /*0000*/ 	.byte	0x04, 0x37
        /*0002*/ 	.short	(.L_20 - .L_19)
.L_19:
        /*0004*/ 	.word	0x00000082


	//----- nvinfo : EIATTR_KPARAM_INFO
	.align		4
.L_20:
        /*0008*/ 	.byte	0x04, 0x17
        /*000a*/ 	.short	(.L_22 - .L_21)
.L_21:
        /*000c*/ 	.word	0x00000000
        /*0010*/ 	.short	0x0005
        /*0012*/ 	.short	0x0028
        /*0014*/ 	.byte	0x00, 0xf0, 0x21, 0x00


	//----- nvinfo : EIATTR_KPARAM_INFO
	.align		4
.L_22:
        /*0018*/ 	.byte	0x04, 0x17
        /*001a*/ 	.short	(.L_24 - .L_23)
.L_23:
        /*001c*/ 	.word	0x00000000
        /*0020*/ 	.short	0x0004
        /*0022*/ 	.short	0x0020
        /*0024*/ 	.byte	0x00, 0xf0, 0x21, 0x00


	//----- nvinfo : EIATTR_KPARAM_INFO
	.align		4
.L_24:
        /*0028*/ 	.byte	0x04, 0x17
        /*002a*/ 	.short	(.L_26 - .L_25)
.L_25:
        /*002c*/ 	.word	0x00000000
        /*0030*/ 	.short	0x0003
        /*0032*/ 	.short	0x0018
        /*0034*/ 	.byte	0x00, 0xf0, 0x21, 0x00


	//----- nvinfo : EIATTR_KPARAM_INFO
	.align		4
.L_26:
        /*0038*/ 	.byte	0x04, 0x17
        /*003a*/ 	.short	(.L_28 - .L_27)
.L_27:
        /*003c*/ 	.word	0x00000000
        /*0040*/ 	.short	0x0002
        /*0042*/ 	.short	0x0010
        /*0044*/ 	.byte	0x00, 0xf0, 0x21, 0x00


	//----- nvinfo : EIATTR_KPARAM_INFO
	.align		4
.L_28:
        /*0048*/ 	.byte	0x04, 0x17
        /*004a*/ 	.short	(.L_30 - .L_29)
.L_29:
        /*004c*/ 	.word	0x00000000
        /*0050*/ 	.short	0x0001
        /*0052*/ 	.short	0x0008
        /*0054*/ 	.byte	0x00, 0xf0, 0x21, 0x00


	//----- nvinfo : EIATTR_KPARAM_INFO
	.align		4
.L_30:
        /*0058*/ 	.byte	0x04, 0x17
        /*005a*/ 	.short	(.L_32 - .L_31)
.L_31:
        /*005c*/ 	.word	0x00000000
        /*0060*/ 	.short	0x0000
        /*0062*/ 	.short	0x0000
        /*0064*/ 	.byte	0x00, 0xf5, 0x21, 0x00


	//----- nvinfo : EIATTR_SPARSE_MMA_MASK
	.align		4
.L_32:
        /*0068*/ 	.byte	0x03, 0x50
        /*006a*/ 	.short	0x0000


	//----- nvinfo : EIATTR_MAXREG_COUNT
	.align		4
        /*006c*/ 	.byte	0x03, 0x1b
        /*006e*/ 	.short	0x00ff


	//----- nvinfo : EIATTR_MERCURY_ISA_VERSION
	.align		4
        /*0070*/ 	.byte	0x03, 0x5f
        /*0072*/ 	.short	0x0101


	//----- nvinfo : EIATTR_VRC_CTA_INIT_COUNT
	.align		4
        /*0074*/ 	.byte	0x02, 0x4a
	.zero		1
	.zero		1


	//----- nvinfo : EIATTR_EXIT_INSTR_OFFSETS
	.align		4
        /*0078*/ 	.byte	0x04, 0x1c
        /*007a*/ 	.short	(.L_34 - .L_33)


	//   ....[0]....
.L_33:
        /*007c*/ 	.word	0x000038e0


	//----- nvinfo : EIATTR_CRS_STACK_SIZE
	.align		4
.L_34:
        /*0080*/ 	.byte	0x04, 0x1e
        /*0082*/ 	.short	(.L_36 - .L_35)
.L_35:
        /*0084*/ 	.word	0x00000000


	//----- nvinfo : EIATTR_CBANK_PARAM_SIZE
	.align		4
.L_36:
        /*0088*/ 	.byte	0x03, 0x19
        /*008a*/ 	.short	0x0030


	//----- nvinfo : EIATTR_PARAM_CBANK
	.align		4
        /*008c*/ 	.byte	0x04, 0x0a
        /*008e*/ 	.short	(.L_38 - .L_37)
	.align		4
.L_37:
        /*0090*/ 	.word	index@(.nv.constant0._Z4loopPdllddd)
        /*0094*/ 	.short	0x0380
        /*0096*/ 	.short	0x0030


	//----- nvinfo : EIATTR_SW_WAR
	.align		4
.L_38:
        /*0098*/ 	.byte	0x04, 0x36
        /*009a*/ 	.short	(.L_40 - .L_39)
.L_39:
        /*009c*/ 	.word	0x00000008
.L_40:


//--------------------- .nv.callgraph             --------------------------
	.section	.nv.callgraph,"",@"SHT_CUDA_CALLGRAPH"
	.align	4
	.sectionentsize	8
	.align		4
        /*0000*/ 	.word	0x00000000
	.align		4
        /*0004*/ 	.word	0xffffffff
	.align		4
        /*0008*/ 	.word	0x00000000
	.align		4
        /*000c*/ 	.word	0xfffffffe
	.align		4
        /*0010*/ 	.word	0x00000000
	.align		4
        /*0014*/ 	.word	0xfffffffd
	.align		4
        /*0018*/ 	.word	0x00000000
	.align		4
        /*001c*/ 	.word	0xfffffffc


//--------------------- .nv.constant4             --------------------------
	.section	.nv.constant4,"a",@progbits
	.align	8
	.align		8
.nv.constant4:
        /*0000*/ 	.dword	precalc_xorwow_matrix
	.align		8
        /*0008*/ 	.dword	precalc_xorwow_offset_matrix
	.align		8
        /*0010*/ 	.dword	mrg32k3aM1
	.align		8
        /*0018*/ 	.dword	mrg32k3aM2
	.align		8
        /*0020*/ 	.dword	mrg32k3aM1SubSeq
	.align		8
        /*0028*/ 	.dword	mrg32k3aM2SubSeq
	.align		8
        /*0030*/ 	.dword	mrg32k3aM1Seq
	.align		8
        /*0038*/ 	.dword	mrg32k3aM2Seq


//--------------------- .nv.constant3             --------------------------
	.section	.nv.constant3,"a",@progbits
	.align	8
.nv.constant3:
	.type		__cr_lgamma_table,@object
	.size		__cr_lgamma_table,(.L_8 - __cr_lgamma_table)
__cr_lgamma_table:
        /*0000*/ 	.byte	0x00, 0x00, 0x00, 0x00, 0x00, 0x00, 0x00, 0x00, 0x00, 0x00, 0x00, 0x00, 0x00, 0x00, 0x00, 0x00
        /*0010*/ 	.byte	0xef, 0x39, 0xfa, 0xfe, 0x42, 0x2e, 0xe6, 0x3f, 0x02, 0x20, 0x2a, 0xfa, 0x0b, 0xab, 0xfc, 0x3f
        /*0020*/ 	.byte	0xf9, 0x2c, 0x92, 0x7c, 0xa7, 0x6c, 0x09, 0x40, 0xc9, 0x79, 0x44, 0x3c, 0x64, 0x26, 0x13, 0x40
        /*0030*/ 	.byte	0xca, 0x01, 0xcf, 0x3a, 0x27, 0x51, 0x1a, 0x40, 0x30, 0xcc, 0x2d, 0xf3, 0xe1, 0x0c, 0x21, 0x40
        /*0040*/ 	.byte	0x0d, 0xb7, 0xfc, 0x82, 0x8e, 0x35, 0x25, 0x40
.L_8:


//--------------------- .text._Z4loopPdllddd      --------------------------
	.section	.text._Z4loopPdllddd,"ax",@progbits
	.align	128
        .global         _Z4loopPdllddd
        .type           _Z4loopPdllddd,@function
        .size           _Z4loopPdllddd,(.L_x_28 - _Z4loopPdllddd)
        .other          _Z4loopPdllddd,@"STO_CUDA_ENTRY STV_DEFAULT"
_Z4loopPdllddd:
.text._Z4loopPdllddd:
[----:B------:R-:W0:Y:S01]  /*0000*/  LDC R1, c[0x0][0x37c] ;  /* 0x0000df00ff017b82 */ /* 0x000e220000000800 */
[----:B------:R-:W1:Y:S01]  /*0010*/  S2R R8, SR_TID.X ;  /* 0x0000000000087919 */ /* 0x000e620000002100 */
[----:B------:R-:W2:Y:S01]  /*0020*/  LDCU.64 UR4, c[0x0][0x3a0] ;  /* 0x00007400ff0477ac */ /* 0x000ea20008000a00 */
[----:B0-----:R-:W-:Y:S01]  /*0030*/  VIADD R1, R1, 0xffffffd0 ;  /* 0xffffffd001017836 */ /* 0x001fe20000000000 */
[----:B------:R-:W0:Y:S01]  /*0040*/  LDCU.64 UR6, c[0x0][0x3a8] ;  /* 0x00007500ff0677ac */ /* 0x000e220008000a00 */
[----:B------:R-:W3:Y:S01]  /*0050*/  LDCU.64 UR12, c[0x0][0x358] ;  /* 0x00006b00ff0c77ac */ /* 0x000ee20008000a00 */
[----:B--2---:R-:W-:Y:S02]  /*0060*/  IMAD.U32 R12, RZ, RZ, UR4 ;  /* 0x00000004ff0c7e24 */ /* 0x004fe4000f8e00ff */
[----:B------:R-:W-:Y:S02]  /*0070*/  IMAD.U32 R13, RZ, RZ, UR5 ;  /* 0x00000005ff0d7e24 */ /* 0x000fe4000f8e00ff */
[----:B0-----:R-:W-:-:S02]  /*0080*/  IMAD.U32 R10, RZ, RZ, UR6 ;  /* 0x00000006ff0a7e24 */ /* 0x001fc4000f8e00ff */
[----:B------:R-:W-:Y:S01]  /*0090*/  IMAD.U32 R11, RZ, RZ, UR7 ;  /* 0x00000007ff0b7e24 */ /* 0x000fe2000f8e00ff */
[----:B------:R-:W-:-:S06]  /*00a0*/  CS2R R2, SR_CLOCKLO ;  /* 0x0000000000027805 */ /* 0x000fcc0000015000 */
[----:B------:R-:W-:Y:S01]  /*00b0*/  R2UR UR4, R2 ;  /* 0x00000000020472ca */ /* 0x000fe200000e0000 */
[----:B------:R-:W-:Y:S01]  /*00c0*/  BSSY.RECONVERGENT B0, `(.L_x_0) ;  /* 0x000025f000007945 */ /* 0x000fe20003800200 */
[----:B------:R-:W-:Y:S02]  /*00d0*/  R2UR UR5, R3 ;  /* 0x00000000030572ca */ /* 0x000fe400000e0000 */
[----:B-1----:R-:W-:-:S09]  /*00e0*/  ISETP.NE.AND P0, PT, R8, RZ, PT ;  /* 0x000000ff0800720c */ /* 0x002fd20003f05270 */
[----:B------:R-:W-:Y:S02]  /*00f0*/  ULOP3.LUT UR4, UR4, 0xaad26b49, URZ, 0x3c, !UPT ;  /* 0xaad26b4904047892 */ /* 0x000fe4000f8e3cff */
[----:B------:R-:W-:Y:S02]  /*0100*/  ULOP3.LUT UR5, UR5, 0xf7dcefdd, URZ, 0x3c, !UPT ;  /* 0xf7dcefdd05057892 */ /* 0x000fe4000f8e3cff */
[----:B------:R-:W-:Y:S02]  /*0110*/  UIMAD UR4, UR4, 0x4182bed5, URZ ;  /* 0x4182bed5040478a4 */ /* 0x000fe4000f8e02ff */
[----:B------:R-:W-:Y:S02]  /*0120*/  UIMAD UR5, UR5, -0x658354e5, URZ ;  /* 0x9a7cab1b050578a4 */ /* 0x000fe4000f8e02ff */
[----:B------:R-:W-:Y:S02]  /*0130*/  UIADD3 UR8, UPT, UPT, UR4, 0x75bcd15, URZ ;  /* 0x075bcd1504087890 */ /* 0x000fe4000fffe0ff */
[----:B------:R-:W-:-:S02]  /*0140*/  UIADD3 UR6, UPT, UPT, UR4, UR5, URZ ;  /* 0x0000000504067290 */ /* 0x000fc4000fffe0ff */
[----:B------:R-:W-:Y:S02]  /*0150*/  ULOP3.LUT UR9, UR4, 0x159a55e5, URZ, 0x3c, !UPT ;  /* 0x159a55e504097892 */ /* 0x000fe4000f8e3cff */
[----:B------:R-:W-:Y:S01]  /*0160*/  UIADD3 UR10, UPT, UPT, UR5, 0x1f123bb5, URZ ;  /* 0x1f123bb5050a7890 */ /* 0x000fe2000fffe0ff */
[----:B------:R-:W-:Y:S01]  /*0170*/  IMAD.U32 R3, RZ, RZ, UR8 ;  /* 0x00000008ff037e24 */ /* 0x000fe2000f8e00ff */
[----:B------:R-:W-:Y:S02]  /*0180*/  ULOP3.LUT UR5, UR5, 0x5491333, URZ, 0x3c, !UPT ;  /* 0x0549133305057892 */ /* 0x000fe4000f8e3cff */
[----:B------:R-:W-:Y:S01]  /*0190*/  UIADD3 UR4, UPT, UPT, UR4, 0x583f19, URZ ;  /* 0x00583f1904047890 */ /* 0x000fe2000fffe0ff */
[----:B------:R-:W-:Y:S01]  /*01a0*/  IMAD.U32 R4, RZ, RZ, UR9 ;  /* 0x00000009ff047e24 */ /* 0x000fe2000f8e00ff */
[----:B------:R-:W-:Y:S01]  /*01b0*/  UIADD3 UR7, UPT, UPT, UR6, 0x64f0c9, URZ ;  /* 0x0064f0c906077890 */ /* 0x000fe2000fffe0ff */
[----:B------:R-:W-:Y:S02]  /*01c0*/  IMAD.U32 R5, RZ, RZ, UR10 ;  /* 0x0000000aff057e24 */ /* 0x000fe4000f8e00ff */
[----:B------:R-:W-:-:S02]  /*01d0*/  IMAD.U32 R6, RZ, RZ, UR5 ;  /* 0x00000005ff067e24 */ /* 0x000fc4000f8e00ff */
[----:B------:R-:W-:Y:S01]  /*01e0*/  IMAD.U32 R7, RZ, RZ, UR4 ;  /* 0x00000004ff077e24 */ /* 0x000fe2000f8e00ff */
[----:B------:R0:W-:Y:S01]  /*01f0*/  STL.64 [R1+0x8], R4 ;  /* 0x0000080401007387 */ /* 0x0001e20000100a00 */
[----:B------:R-:W-:-:S03]  /*0200*/  IMAD.U32 R2, RZ, RZ, UR7 ;  /* 0x00000007ff027e24 */ /* 0x000fc6000f8e00ff */
[----:B------:R0:W-:Y:S04]  /*0210*/  STL.64 [R1+0x10], R6 ;  /* 0x0000100601007387 */ /* 0x0001e80000100a00 */
[----:B------:R0:W-:Y:S01]  /*0220*/  STL.64 [R1], R2 ;  /* 0x0000000201007387 */ /* 0x0001e20000100a00 */
[----:B---3--:R-:W-:Y:S05]  /*0230*/  @!P0 BRA `(.L_x_1) ;  /* 0x00000024001c8947 */ /* 0x008fea0003800000 */
[----:B------:R-:W-:Y:S02]  /*0240*/  IMAD.MOV.U32 R9, RZ, RZ, RZ ;  /* 0x000000ffff097224 */ /* 0x000fe400078e00ff */
[----:B------:R-:W-:-:S07]  /*0250*/  IMAD.MOV.U32 R15, RZ, RZ, RZ ;  /* 0x000000ffff0f7224 */ /* 0x000fce00078e00ff */
.L_x_10:
[----:B------:R-:W-:Y:S01]  /*0260*/  LOP3.LUT R20, R8, 0x3, RZ, 0xc0, !PT ;  /* 0x0000000308147812 */ /* 0x000fe200078ec0ff */
[----:B------:R-:W-:Y:S03]  /*0270*/  BSSY.RECONVERGENT B1, `(.L_x_2) ;  /* 0x000023d000017945 */ /* 0x000fe60003800200 */
[----:B------:R-:W-:-:S04]  /*0280*/  ISETP.NE.U32.AND P0, PT, R20, RZ, PT ;  /* 0x000000ff1400720c */ /* 0x000fc80003f05070 */
[----:B------:R-:W-:-:S13]  /*0290*/  ISETP.NE.AND.EX P0, PT, RZ, RZ, PT, P0 ;  /* 0x000000ffff00720c */ /* 0x000fda0003f05300 */
[----:B-1----:R-:W-:Y:S05]  /*02a0*/  @!P0 BRA `(.L_x_3) ;  /* 0x0000002000e48947 */ /* 0x002fea0003800000 */
[----:B0-----:R-:W0:Y:S01]  /*02b0*/  LDC.64 R6, c[0x4][RZ] ;  /* 0x01000000ff067b82 */ /* 0x001e220000000a00 */
[----:B------:R-:W-:Y:S01]  /*02c0*/  IMAD.MOV.U32 R0, RZ, RZ, RZ ;  /* 0x000000ffff007224 */ /* 0x000fe200078e00ff */
[----:B------:R-:W-:Y:S01]  /*02d0*/  CS2R R2, SRZ ;  /* 0x0000000000027805 */ /* 0x000fe2000001ff00 */
[----:B------:R-:W-:Y:S01]  /*02e0*/  IMAD.MOV.U32 R14, RZ, RZ, RZ ;  /* 0x000000ffff0e7224 */ /* 0x000fe200078e00ff */
[----:B------:R-:W-:Y:S01]  /*02f0*/  CS2R R4, SRZ ;  /* 0x0000000000047805 */ /* 0x000fe2000001ff00 */
[----:B0-----:R-:W-:-:S07]  /*0300*/  IMAD.WIDE.U32 R6, R9, 0xc80, R6 ;  /* 0x00000c8009067825 */ /* 0x001fce00078e0006 */
.L_x_5:
[----:B------:R-:W-:-:S06]  /*0310*/  IMAD R18, R14, 0x4, R1 ;  /* 0x000000040e127824 */ /* 0x000fcc00078e0201 */
[----:B------:R-:W5:Y:S01]  /*0320*/  LDL R18, [R18+0x4] ;  /* 0x0000040012127983 */ /* 0x000f620000100800 */
[----:B------:R-:W-:Y:S01]  /*0330*/  IMAD.SHL.U32 R19, R14, 0x20, RZ ;  /* 0x000000200e137824 */ /* 0x000fe200078e00ff */
[----:B------:R-:W-:-:S06]  /*0340*/  UMOV UR4, URZ ;  /* 0x000000ff00047c82 */ /* 0x000fcc0008000000 */
.L_x_4:
[----:B-----5:R-:W-:Y:S01]  /*0350*/  SHF.R.U32.HI R24, RZ, UR4, R18 ;  /* 0x00000004ff187c19 */ /* 0x020fe20008011612 */
[----:B------:R-:W-:-:S03]  /*0360*/  VIADD R16, R19, UR4 ;  /* 0x0000000413107c36 */ /* 0x000fc60008000000 */
[----:B------:R-:W-:-:S04]  /*0370*/  LOP3.LUT R17, R24, 0x1, RZ, 0xc0, !PT ;  /* 0x0000000118117812 */ /* 0x000fc800078ec0ff */
[----:B------:R-:W-:Y:S01]  /*0380*/  ISETP.NE.U32.AND P0, PT, R17, 0x1, PT ;  /* 0x000000011100780c */ /* 0x000fe20003f05070 */
[----:B------:R-:W-:-:S03]  /*0390*/  IMAD R17, R16, 0x5, RZ ;  /* 0x0000000510117824 */ /* 0x000fc600078e02ff */
[----:B------:R-:W-:Y:S01]  /*03a0*/  R2P PR, R24, 0x7e ;  /* 0x0000007e18007804 */ /* 0x000fe20000000000 */
[----:B------:R-:W-:-:S08]  /*03b0*/  IMAD.WIDE.U32 R16, R17, 0x4, R6 ;  /* 0x0000000411107825 */ /* 0x000fd000078e0006 */
[----:B------:R-:W2:Y:S04]  /*03c0*/  @!P0 LDG.E R22, desc[UR12][R16.64+0x10] ;  /* 0x0000100c10168981 */ /* 0x000ea8000c1e1900 */
[----:B------:R-:W3:Y:S04]  /*03d0*/  @P1 LDG.E R26, desc[UR12][R16.64+0x24] ;  /* 0x0000240c101a1981 */ /* 0x000ee8000c1e1900 */
[----:B------:R-:W4:Y:S04]  /*03e0*/  @P2 LDG.E R28, desc[UR12][R16.64+0x38] ;  /* 0x0000380c101c2981 */ /* 0x000f28000c1e1900 */
[----:B------:R-:W4:Y:S04]  /*03f0*/  @P3 LDG.E R21, desc[UR12][R16.64+0x4c] ;  /* 0x00004c0c10153981 */ /* 0x000f28000c1e1900 */
[----:B------:R-:W4:Y:S04]  /*0400*/  @!P0 LDG.E R23, desc[UR12][R16.64+0x4] ;  /* 0x0000040c10178981 */ /* 0x000f28000c1e1900 */
[----:B------:R-:W4:Y:S01]  /*0410*/  @P2 LDG.E R25, desc[UR12][R16.64+0x28] ;  /* 0x0000280c10192981 */ /* 0x000f22000c1e1900 */
[----:B--2---:R-:W-:-:S03]  /*0420*/  @!P0 LOP3.LUT R3, R3, R22, RZ, 0x3c, !PT ;  /* 0x0000001603038212 */ /* 0x004fc600078e3cff */
[----:B------:R-:W2:Y:S01]  /*0430*/  @P4 LDG.E R22, desc[UR12][R16.64+0x60] ;  /* 0x0000600c10164981 */ /* 0x000ea2000c1e1900 */
[----:B---3--:R-:W-:-:S03]  /*0440*/  @P1 LOP3.LUT R3, R3, R26, RZ, 0x3c, !PT ;  /* 0x0000001a03031212 */ /* 0x008fc600078e3cff */
[----:B------:R-:W3:Y:S01]  /*0450*/  @P5 LDG.E R26, desc[UR12][R16.64+0x74] ;  /* 0x0000740c101a5981 */ /* 0x000ee2000c1e1900 */
[----:B----4-:R-:W-:-:S04]  /*0460*/  @P2 LOP3.LUT R3, R3, R28, RZ, 0x3c, !PT ;  /* 0x0000001c03032212 */ /* 0x010fc800078e3cff */
[----:B------:R-:W-:Y:S02]  /*0470*/  @P3 LOP3.LUT R3, R3, R21, RZ, 0x3c, !PT ;  /* 0x0000001503033212 */ /* 0x000fe400078e3cff */
[----:B------:R-:W4:Y:S01]  /*0480*/  @!P0 LDG.E R21, desc[UR12][R16.64] ;  /* 0x0000000c10158981 */ /* 0x000f22000c1e1900 */
[----:B------:R-:W-:-:S03]  /*0490*/  @!P0 LOP3.LUT R4, R4, R23, RZ, 0x3c, !PT ;  /* 0x0000001704048212 */ /* 0x000fc600078e3cff */
[----:B------:R-:W3:Y:S01]  /*04a0*/  @P1 LDG.E R23, desc[UR12][R16.64+0x14] ;  /* 0x0000140c10171981 */ /* 0x000ee2000c1e1900 */
[----:B--2---:R-:W-:-:S03]  /*04b0*/  @P4 LOP3.LUT R3, R3, R22, RZ, 0x3c, !PT ;  /* 0x0000001603034212 */ /* 0x004fc600078e3cff */
[----:B------:R-:W2:Y:S01]  /*04c0*/  @!P0 LDG.E R22, desc[UR12][R16.64+0x8] ;  /* 0x0000080c10168981 */ /* 0x000ea2000c1e1900 */
[----:B----4-:R-:W-:-:S03]  /*04d0*/  @!P0 LOP3.LUT R0, R0, R21, RZ, 0x3c, !PT ;  /* 0x0000001500008212 */ /* 0x010fc600078e3cff */
[----:B------:R-:W4:Y:S01]  /*04e0*/  @!P0 LDG.E R21, desc[UR12][R16.64+0xc] ;  /* 0x00000c0c10158981 */ /* 0x000f22000c1e1900 */
[----:B---3--:R-:W-:-:S03]  /*04f0*/  @P1 LOP3.LUT R0, R0, R23, RZ, 0x3c, !PT ;  /* 0x0000001700001212 */ /* 0x008fc600078e3cff */
[----:B------:R-:W3:Y:S01]  /*0500*/  @P1 LDG.E R23, desc[UR12][R16.64+0x20] ;  /* 0x0000200c10171981 */ /* 0x000ee2000c1e1900 */
[----:B--2---:R-:W-:-:S03]  /*0510*/  @!P0 LOP3.LUT R5, R5, R22, RZ, 0x3c, !PT ;  /* 0x0000001605058212 */ /* 0x004fc600078e3cff */
[----:B------:R-:W2:Y:S01]  /*0520*/  @P1 LDG.E R22, desc[UR12][R16.64+0x1c] ;  /* 0x00001c0c10161981 */ /* 0x000ea2000c1e1900 */
[----:B----4-:R-:W-:-:S03]  /*0530*/  @!P0 LOP3.LUT R2, R2, R21, RZ, 0x3c, !PT ;  /* 0x0000001502028212 */ /* 0x010fc600078e3cff */
[----:B------:R-:W4:Y:S01]  /*0540*/  @P1 LDG.E R21, desc[UR12][R16.64+0x18] ;  /* 0x0000180c10151981 */ /* 0x000f22000c1e1900 */
[----:B---3--:R-:W-:-:S03]  /*0550*/  @P1 LOP3.LUT R2, R2, R23, RZ, 0x3c, !PT ;  /* 0x0000001702021212 */ /* 0x008fc600078e3cff */
[----:B------:R-:W3:Y:S01]  /*0560*/  @P2 LDG.E R23, desc[UR12][R16.64+0x34] ;  /* 0x0000340c10172981 */ /* 0x000ee2000c1e1900 */
[----:B--2---:R-:W-:-:S03]  /*0570*/  @P1 LOP3.LUT R5, R5, R22, RZ, 0x3c, !PT ;  /* 0x0000001605051212 */ /* 0x004fc600078e3cff */
[----:B------:R-:W2:Y:S01]  /*0580*/  @P2 LDG.E R22, desc[UR12][R16.64+0x30] ;  /* 0x0000300c10162981 */ /* 0x000ea2000c1e1900 */
[----:B----4-:R-:W-:-:S03]  /*0590*/  @P1 LOP3.LUT R4, R4, R21, RZ, 0x3c, !PT ;  /* 0x0000001504041212 */ /* 0x010fc600078e3cff */
[----:B------:R-:W4:Y:S01]  /*05a0*/  @P2 LDG.E R21, desc[UR12][R16.64+0x2c] ;  /* 0x00002c0c10152981 */ /* 0x000f22000c1e1900 */
[----:B------:R-:W-:Y:S02]  /*05b0*/  @P2 LOP3.LUT R0, R0, R25, RZ, 0x3c, !PT ;  /* 0x0000001900002212 */ /* 0x000fe400078e3cff */
[----:B---3--:R-:W-:Y:S01]  /*05c0*/  @P2 LOP3.LUT R2, R2, R23, RZ, 0x3c, !PT ;  /* 0x0000001702022212 */ /* 0x008fe200078e3cff */
[----:B------:R-:W3:Y:S04]  /*05d0*/  @P3 LDG.E R25, desc[UR12][R16.64+0x3c] ;  /* 0x00003c0c10193981 */ /* 0x000ee8000c1e1900 */
[----:B------:R-:W3:Y:S01]  /*05e0*/  @P3 LDG.E R23, desc[UR12][R16.64+0x48] ;  /* 0x0000480c10173981 */ /* 0x000ee2000c1e1900 */
[----:B--2---:R-:W-:-:S03]  /*05f0*/  @P2 LOP3.LUT R5, R5, R22, RZ, 0x3c, !PT ;  /* 0x0000001605052212 */ /* 0x004fc600078e3cff */
[----:B------:R-:W2:Y:S01]  /*0600*/  @P3 LDG.E R22, desc[UR12][R16.64+0x44] ;  /* 0x0000440c10163981 */ /* 0x000ea2000c1e1900 */
[----:B----4-:R-:W-:-:S03]  /*0610*/  @P2 LOP3.LUT R4, R4, R21, RZ, 0x3c, !PT ;  /* 0x0000001504042212 */ /* 0x010fc600078e3cff */
[----:B------:R-:W4:Y:S01]  /*0620*/  @P3 LDG.E R21, desc[UR12][R16.64+0x40] ;  /* 0x0000400c10153981 */ /* 0x000f22000c1e1900 */
[----:B---3--:R-:W-:-:S03]  /*0630*/  @P3 LOP3.LUT R0, R0, R25, RZ, 0x3c, !PT ;  /* 0x0000001900003212 */ /* 0x008fc600078e3cff */
[----:B------:R-:W3:Y:S01]  /*0640*/  @P4 LDG.E R25, desc[UR12][R16.64+0x50] ;  /* 0x0000500c10194981 */ /* 0x000ee2000c1e1900 */
[----:B------:R-:W-:-:S03]  /*0650*/  @P3 LOP3.LUT R2, R2, R23, RZ, 0x3c, !PT ;  /* 0x0000001702023212 */ /* 0x000fc600078e3cff */
        /* <DEDUP_REMOVED lines=13> */
[----:B------:R-:W-:Y:S02]  /*0730*/  @P5 LOP3.LUT R3, R3, R26, RZ, 0x3c, !PT ;  /* 0x0000001a03035212 */ /* 0x000fe400078e3cff */
[----:B---3--:R-:W-:Y:S01]  /*0740*/  @P5 LOP3.LUT R0, R0, R25, RZ, 0x3c, !PT ;  /* 0x0000001900005212 */ /* 0x008fe200078e3cff */
[----:B------:R-:W3:Y:S01]  /*0750*/  @P6 LDG.E R26, desc[UR12][R16.64+0x88] ;  /* 0x0000880c101a6981 */ /* 0x000ee2000c1e1900 */
[----:B------:R-:W-:-:S03]  /*0760*/  @P5 LOP3.LUT R2, R2, R23, RZ, 0x3c, !PT ;  /* 0x0000001702025212 */ /* 0x000fc600078e3cff */
[----:B------:R-:W3:Y:S04]  /*0770*/  @P6 LDG.E R25, desc[UR12][R16.64+0x78] ;  /* 0x0000780c10196981 */ /* 0x000ee8000c1e1900 */
[----:B------:R-:W3:Y:S01]  /*0780*/  @P6 LDG.E R23, desc[UR12][R16.64+0x84] ;  /* 0x0000840c10176981 */ /* 0x000ee2000c1e1900 */
[----:B--2---:R-:W-:-:S03]  /*0790*/  @P5 LOP3.LUT R5, R5, R22, RZ, 0x3c, !PT ;  /* 0x0000001605055212 */ /* 0x004fc600078e3cff */
[----:B------:R-:W2:Y:S01]  /*07a0*/  @P6 LDG.E R22, desc[UR12][R16.64+0x80] ;  /* 0x0000800c10166981 */ /* 0x000ea2000c1e1900 */
[----:B----4-:R-:W-:-:S03]  /*07b0*/  @P5 LOP3.LUT R4, R4, R21, RZ, 0x3c, !PT ;  /* 0x0000001504045212 */ /* 0x010fc600078e3cff */
[----:B------:R-:W4:Y:S01]  /*07c0*/  @P6 LDG.E R21, desc[UR12][R16.64+0x7c] ;  /* 0x00007c0c10156981 */ /* 0x000f22000c1e1900 */
[----:B------:R-:W-:Y:S02]  /*07d0*/  LOP3.LUT P0, RZ, R24, 0x80, RZ, 0xc0, !PT ;  /* 0x0000008018ff7812 */ /* 0x000fe4000780c0ff */
[----:B---3--:R-:W-:Y:S02]  /*07e0*/  @P6 LOP3.LUT R3, R3, R26, RZ, 0x3c, !PT ;  /* 0x0000001a03036212 */ /* 0x008fe400078e3cff */
[----:B------:R-:W-:Y:S02]  /*07f0*/  @P6 LOP3.LUT R0, R0, R25, RZ, 0x3c, !PT ;  /* 0x0000001900006212 */ /* 0x000fe400078e3cff */
[----:B------:R-:W-:-:S07]  /*0800*/  @P6 LOP3.LUT R2, R2, R23, RZ, 0x3c, !PT ;  /* 0x0000001702026212 */ /* 0x000fce00078e3cff */
[----:B------:R-:W3:Y:S04]  /*0810*/  @P0 LDG.E R25, desc[UR12][R16.64+0x8c] ;  /* 0x00008c0c10190981 */ /* 0x000ee8000c1e1900 */
[----:B------:R-:W3:Y:S04]  /*0820*/  @P0 LDG.E R23, desc[UR12][R16.64+0x98] ;  /* 0x0000980c10170981 */ /* 0x000ee8000c1e1900 */
[----:B------:R-:W3:Y:S01]  /*0830*/  @P0 LDG.E R26, desc[UR12][R16.64+0x9c] ;  /* 0x00009c0c101a0981 */ /* 0x000ee2000c1e1900 */
[----:B--2---:R-:W-:-:S03]  /*0840*/  @P6 LOP3.LUT R5, R5, R22, RZ, 0x3c, !PT ;  /* 0x0000001605056212 */ /* 0x004fc600078e3cff */
[----:B------:R-:W2:Y:S01]  /*0850*/  @P0 LDG.E R22, desc[UR12][R16.64+0x94] ;  /* 0x0000940c10160981 */ /* 0x000ea2000c1e1900 */
[----:B----4-:R-:W-:-:S03]  /*0860*/  @P6 LOP3.LUT R4, R4, R21, RZ, 0x3c, !PT ;  /* 0x0000001504046212 */ /* 0x010fc600078e3cff */
[----:B------:R-:W4:Y:S01]  /*0870*/  @P0 LDG.E R21, desc[UR12][R16.64+0x90] ;  /* 0x0000900c10150981 */ /* 0x000f22000c1e1900 */
[----:B---3--:R-:W-:Y:S02]  /*0880*/  @P0 LOP3.LUT R0, R0, R25, RZ, 0x3c, !PT ;  /* 0x0000001900000212 */ /* 0x008fe400078e3cff */
[----:B------:R-:W-:Y:S02]  /*0890*/  @P0 LOP3.LUT R2, R2, R23, RZ, 0x3c, !PT ;  /* 0x0000001702020212 */ /* 0x000fe400078e3cff */
[----:B------:R-:W-:Y:S02]  /*08a0*/  @P0 LOP3.LUT R3, R3, R26, RZ, 0x3c, !PT ;  /* 0x0000001a03030212 */ /* 0x000fe400078e3cff */
[----:B--2---:R-:W-:Y:S02]  /*08b0*/  @P0 LOP3.LUT R5, R5, R22, RZ, 0x3c, !PT ;  /* 0x0000001605050212 */ /* 0x004fe400078e3cff */
[----:B----4-:R-:W-:Y:S02]  /*08c0*/  @P0 LOP3.LUT R4, R4, R21, RZ, 0x3c, !PT ;  /* 0x0000001504040212 */ /* 0x010fe400078e3cff */
[----:B------:R-:W-:-:S13]  /*08d0*/  R2P PR, R24.B1, 0x7f ;  /* 0x0000007f18007804 */ /* 0x000fda0000001000 */
[----:B------:R-:W2:Y:S04]  /*08e0*/  @P0 LDG.E R21, desc[UR12][R16.64+0xa0] ;  /* 0x0000a00c10150981 */ /* 0x000ea8000c1e1900 */
[----:B------:R-:W3:Y:S04]  /*08f0*/  @P0 LDG.E R22, desc[UR12][R16.64+0xa8] ;  /* 0x0000a80c10160981 */ /* 0x000ee8000c1e1900 */
[----:B------:R-:W4:Y:S04]  /*0900*/  @P1 LDG.E R23, desc[UR12][R16.64+0xb4] ;  /* 0x0000b40c10171981 */ /* 0x000f28000c1e1900 */
[----:B------:R-:W4:Y:S04]  /*0910*/  @P0 LDG.E R26, desc[UR12][R16.64+0xb0] ;  /* 0x0000b00c101a0981 */ /* 0x000f28000c1e1900 */
[----:B------:R-:W4:Y:S01]  /*0920*/  @P3 LDG.E R25, desc[UR12][R16.64+0xdc] ;  /* 0x0000dc0c10193981 */ /* 0x000f22000c1e1900 */
[----:B--2---:R-:W-:-:S03]  /*0930*/  @P0 LOP3.LUT R0, R0, R21, RZ, 0x3c, !PT ;  /* 0x0000001500000212 */ /* 0x004fc600078e3cff */
[----:B------:R-:W2:Y:S01]  /*0940*/  @P0 LDG.E R21, desc[UR12][R16.64+0xa4] ;  /* 0x0000a40c10150981 */ /* 0x000ea2000c1e1900 */
[----:B---3--:R-:W-:-:S03]  /*0950*/  @P0 LOP3.LUT R5, R5, R22, RZ, 0x3c, !PT ;  /* 0x0000001605050212 */ /* 0x008fc600078e3cff */
[----:B------:R-:W3:Y:S01]  /*0960*/  @P1 LDG.E R22, desc[UR12][R16.64+0xc4] ;  /* 0x0000c40c10161981 */ /* 0x000ee2000c1e1900 */
[----:B----4-:R-:W-:-:S03]  /*0970*/  @P1 LOP3.LUT R0, R0, R23, RZ, 0x3c, !PT ;  /* 0x0000001700001212 */ /* 0x010fc600078e3cff */
[----:B------:R-:W4:Y:S01]  /*0980*/  @P2 LDG.E R23, desc[UR12][R16.64+0xc8] ;  /* 0x0000c80c10172981 */ /* 0x000f22000c1e1900 */
[----:B--2---:R-:W-:-:S03]  /*0990*/  @P0 LOP3.LUT R4, R4, R21, RZ, 0x3c, !PT ;  /* 0x0000001504040212 */ /* 0x004fc600078e3cff */
[----:B------:R-:W2:Y:S01]  /*09a0*/  @P0 LDG.E R21, desc[UR12][R16.64+0xac] ;  /* 0x0000ac0c10150981 */ /* 0x000ea2000c1e1900 */
[----:B------:R-:W-:-:S03]  /*09b0*/  @P0 LOP3.LUT R3, R3, R26, RZ, 0x3c, !PT ;  /* 0x0000001a03030212 */ /* 0x000fc600078e3cff */
[----:B------:R-:W2:Y:S01]  /*09c0*/  @P2 LDG.E R26, desc[UR12][R16.64+0xd8] ;  /* 0x0000d80c101a2981 */ /* 0x000ea2000c1e1900 */
[----:B---3--:R-:W-:-:S03]  /*09d0*/  @P1 LOP3.LUT R3, R3, R22, RZ, 0x3c, !PT ;  /* 0x0000001603031212 */ /* 0x008fc600078e3cff */
[----:B------:R-:W3:Y:S01]  /*09e0*/  @P1 LDG.E R22, desc[UR12][R16.64+0xbc] ;  /* 0x0000bc0c10161981 */ /* 0x000ee2000c1e1900 */
[----:B----4-:R-:W-:-:S03]  /*09f0*/  @P2 LOP3.LUT R0, R0, R23, RZ, 0x3c, !PT ;  /* 0x0000001700002212 */ /* 0x010fc600078e3cff */
[----:B------:R-:W4:Y:S01]  /*0a00*/  @P1 LDG.E R23, desc[UR12][R16.64+0xc0] ;  /* 0x0000c00c10171981 */ /* 0x000f22000c1e1900 */
[----:B--2---:R-:W-:-:S03]  /*0a10*/  @P0 LOP3.LUT R2, R2, R21, RZ, 0x3c, !PT ;  /* 0x0000001502020212 */ /* 0x004fc600078e3cff */
[----:B------:R-:W2:Y:S01]  /*0a20*/  @P1 LDG.E R21, desc[UR12][R16.64+0xb8] ;  /* 0x0000b80c10151981 */ /* 0x000ea2000c1e1900 */
[----:B------:R-:W-:Y:S02]  /*0a30*/  LOP3.LUT P0, RZ, R24, 0x8000, RZ, 0xc0, !PT ;  /* 0x0000800018ff7812 */ /* 0x000fe4000780c0ff */
[----:B---3--:R-:W-:Y:S01]  /*0a40*/  @P1 LOP3.LUT R5, R5, R22, RZ, 0x3c, !PT ;  /* 0x0000001605051212 */ /* 0x008fe200078e3cff */
[----:B------:R-:W3:Y:S01]  /*0a50*/  @P3 LDG.E R24, desc[UR12][R16.64+0xec] ;  /* 0x0000ec0c10183981 */ /* 0x000ee2000c1e1900 */
[----:B------:R-:W-:-:S03]  /*0a60*/  @P3 LOP3.LUT R0, R0, R25, RZ, 0x3c, !PT ;  /* 0x0000001900003212 */ /* 0x000fc600078e3cff */
[----:B------:R-:W3:Y:S01]  /*0a70*/  @P2 LDG.E R22, desc[UR12][R16.64+0xd0] ;  /* 0x0000d00c10162981 */ /* 0x000ee2000c1e1900 */
[----:B----4-:R-:W-:-:S03]  /*0a80*/  @P1 LOP3.LUT R2, R2, R23, RZ, 0x3c, !PT ;  /* 0x0000001702021212 */ /* 0x010fc600078e3cff */
[----:B------:R-:W4:Y:S04]  /*0a90*/  @P4 LDG.E R25, desc[UR12][R16.64+0xf0] ;  /* 0x0000f00c10194981 */ /* 0x000f28000c1e1900 */
[----:B------:R-:W4:Y:S01]  /*0aa0*/  @P2 LDG.E R23, desc[UR12][R16.64+0xd4] ;  /* 0x0000d40c10172981 */ /* 0x000f22000c1e1900 */
[----:B------:R-:W-:-:S03]  /*0ab0*/  @P2 LOP3.LUT R3, R3, R26, RZ, 0x3c, !PT ;  /* 0x0000001a03032212 */ /* 0x000fc600078e3cff */
[----:B------:R-:W4:Y:S04]  /*0ac0*/  @P0 LDG.E R27, desc[UR12][R16.64+0x12c] ;  /* 0x00012c0c101b0981 */ /* 0x000f28000c1e1900 */
[----:B------:R-:W4:Y:S01]  /*0ad0*/  @P0 LDG.E R26, desc[UR12][R16.64+0x13c] ;  /* 0x00013c0c101a0981 */ /* 0x000f22000c1e1900 */
[----:B--2---:R-:W-:-:S03]  /*0ae0*/  @P1 LOP3.LUT R4, R4, R21, RZ, 0x3c, !PT ;  /* 0x0000001504041212 */ /* 0x004fc600078e3cff */
[----:B------:R-:W2:Y:S01]  /*0af0*/  @P2 LDG.E R21, desc[UR12][R16.64+0xcc] ;  /* 0x0000cc0c10152981 */ /* 0x000ea2000c1e1900 */
[----:B---3--:R-:W-:-:S03]  /*0b00*/  @P3 LOP3.LUT R3, R3, R24, RZ, 0x3c, !PT ;  /* 0x0000001803033212 */ /* 0x008fc600078e3cff */
[----:B------:R-:W3:Y:S01]  /*0b10*/  @P4 LDG.E R24, desc[UR12][R16.64+0x100] ;  /* 0x0001000c10184981 */ /* 0x000ee2000c1e1900 */
[----:B------:R-:W-:-:S03]  /*0b20*/  @P2 LOP3.LUT R5, R5, R22, RZ, 0x3c, !PT ;  /* 0x0000001605052212 */ /* 0x000fc600078e3cff */
[----:B------:R-:W3:Y:S01]  /*0b30*/  @P3 LDG.E R22, desc[UR12][R16.64+0xe4] ;  /* 0x0000e40c10163981 */ /* 0x000ee2000c1e1900 */
[----:B----4-:R-:W-:-:S03]  /*0b40*/  @P4 LOP3.LUT R0, R0, R25, RZ, 0x3c, !PT ;  /* 0x0000001900004212 */ /* 0x010fc600078e3cff */
[----:B------:R-:W4:Y:S01]  /*0b50*/  @P5 LDG.E R25, desc[UR12][R16.64+0x104] ;  /* 0x0001040c10195981 */ /* 0x000f22000c1e1900 */
[----:B------:R-:W-:-:S03]  /*0b60*/  @P2 LOP3.LUT R2, R2, R23, RZ, 0x3c, !PT ;  /* 0x0000001702022212 */ /* 0x000fc600078e3cff */
        /* <DEDUP_REMOVED lines=29> */
[----:B--2---:R-:W-:-:S03]  /*0d40*/  @P5 LOP3.LUT R4, R4, R21, RZ, 0x3c, !PT ;  /* 0x0000001504045212 */ /* 0x004fc600078e3cff */
[----:B------:R-:W2:Y:S01]  /*0d50*/  @P6 LDG.E R21, desc[UR12][R16.64+0x124] ;  /* 0x0001240c10156981 */ /* 0x000ea2000c1e1900 */
[----:B------:R-:W-:-:S03]  /*0d60*/  @P6 LOP3.LUT R4, R4, R25, RZ, 0x3c, !PT ;  /* 0x0000001904046212 */ /* 0x000fc600078e3cff */
[----:B------:R-:W2:Y:S01]  /*0d70*/  @P0 LDG.E R25, desc[UR12][R16.64+0x138] ;  /* 0x0001380c10190981 */ /* 0x000ea2000c1e1900 */
[----:B------:R-:W-:-:S04]  /*0d80*/  UIADD3 UR4, UPT, UPT, UR4, 0x10, URZ ;  /* 0x0000001004047890 */ /* 0x000fc8000fffe0ff */
[----:B------:R-:W-:Y:S01]  /*0d90*/  UISETP.NE.AND UP0, UPT, UR4, 0x20, UPT ;  /* 0x000000200400788c */ /* 0x000fe2000bf05270 */
[----:B---3--:R-:W-:Y:S02]  /*0da0*/  @P6 LOP3.LUT R5, R5, R22, RZ, 0x3c, !PT ;  /* 0x0000001605056212 */ /* 0x008fe400078e3cff */
[----:B------:R-:W-:Y:S02]  /*0db0*/  @P0 LOP3.LUT R0, R0, R27, RZ, 0x3c, !PT ;  /* 0x0000001b00000212 */ /* 0x000fe400078e3cff */
[----:B------:R-:W-:Y:S02]  /*0dc0*/  @P0 LOP3.LUT R5, R5, R24, RZ, 0x3c, !PT ;  /* 0x0000001805050212 */ /* 0x000fe400078e3cff */
[----:B------:R-:W-:Y:S02]  /*0dd0*/  @P0 LOP3.LUT R3, R3, R26, RZ, 0x3c, !PT ;  /* 0x0000001a03030212 */ /* 0x000fe400078e3cff */
[----:B----4-:R-:W-:Y:S02]  /*0de0*/  @P0 LOP3.LUT R4, R4, R23, RZ, 0x3c, !PT ;  /* 0x0000001704040212 */ /* 0x010fe400078e3cff */
[----:B--2---:R-:W-:-:S04]  /*0df0*/  @P6 LOP3.LUT R2, R2, R21, RZ, 0x3c, !PT ;  /* 0x0000001502026212 */ /* 0x004fc800078e3cff */
[----:B------:R-:W-:Y:S01]  /*0e00*/  @P0 LOP3.LUT R2, R2, R25, RZ, 0x3c, !PT ;  /* 0x0000001902020212 */ /* 0x000fe200078e3cff */
[----:B------:R-:W-:Y:S06]  /*0e10*/  BRA.U UP0, `(.L_x_4) ;  /* 0xfffffff5004c7547 */ /* 0x000fec000b83ffff */
[----:B------:R-:W-:-:S05]  /*0e20*/  VIADD R14, R14, 0x1 ;  /* 0x000000010e0e7836 */ /* 0x000fca0000000000 */
[----:B------:R-:W-:-:S13]  /*0e30*/  ISETP.NE.AND P0, PT, R14, 0x5, PT ;  /* 0x000000050e00780c */ /* 0x000fda0003f05270 */
[----:B------:R-:W-:Y:S05]  /*0e40*/  @P0 BRA `(.L_x_5) ;  /* 0xfffffff400300947 */ /* 0x000fea000383ffff */
[----:B------:R1:W-:Y:S01]  /*0e50*/  STL.64 [R1+0x8], R4 ;  /* 0x0000080401007387 */ /* 0x0003e20000100a00 */
[----:B------:R-:W-:-:S03]  /*0e60*/  ISETP.NE.U32.AND P0, PT, R20, 0x1, PT ;  /* 0x000000011400780c */ /* 0x000fc60003f05070 */
[----:B------:R1:W-:Y:S01]  /*0e70*/  STL.64 [R1+0x10], R2 ;  /* 0x0000100201007387 */ /* 0x0003e20000100a00 */
[----:B------:R-:W-:-:S03]  /*0e80*/  ISETP.NE.AND.EX P0, PT, RZ, RZ, PT, P0 ;  /* 0x000000ffff00720c */ /* 0x000fc60003f05300 */
[----:B------:R1:W-:Y:S10]  /*0e90*/  STL [R1+0x4], R0 ;  /* 0x0000040001007387 */ /* 0x0003f40000100800 */
[----:B-1----:R-:W-:Y:S05]  /*0ea0*/  @!P0 BRA `(.L_x_3) ;  /* 0x0000001400e48947 */ /* 0x002fea0003800000 */
[----:B------:R-:W-:Y:S01]  /*0eb0*/  IMAD.MOV.U32 R0, RZ, RZ, RZ ;  /* 0x000000ffff007224 */ /* 0x000fe200078e00ff */
[----:B------:R-:W-:Y:S01]  /*0ec0*/  CS2R R4, SRZ ;  /* 0x0000000000047805 */ /* 0x000fe2000001ff00 */
[----:B------:R-:W-:Y:S01]  /*0ed0*/  IMAD.MOV.U32 R14, RZ, RZ, RZ ;  /* 0x000000ffff0e7224 */ /* 0x000fe200078e00ff */
[----:B------:R-:W-:-:S07]  /*0ee0*/  CS2R R2, SRZ ;  /* 0x0000000000027805 */ /* 0x000fce000001ff00 */
.L_x_7:
[----:B------:R-:W-:-:S06]  /*0ef0*/  IMAD R18, R14, 0x4, R1 ;  /* 0x000000040e127824 */ /* 0x000fcc00078e0201 */
[----:B------:R-:W5:Y:S01]  /*0f00*/  LDL R18, [R18+0x4] ;  /* 0x0000040012127983 */ /* 0x000f620000100800 */
[----:B------:R-:W-:Y:S01]  /*0f10*/  IMAD.SHL.U32 R19, R14, 0x20, RZ ;  /* 0x000000200e137824 */ /* 0x000fe200078e00ff */
[----:B------:R-:W-:-:S06]  /*0f20*/  UMOV UR4, URZ ;  /* 0x000000ff00047c82 */ /* 0x000fcc0008000000 */
.L_x_6:
        /* <DEDUP_REMOVED lines=181> */
[----:B-1----:R-:W-:Y:S05]  /*1a80*/  @P0 BRA `(.L_x_3) ;  /* 0x0000000800ec0947 */ /* 0x002fea0003800000 */
[----:B------:R-:W-:Y:S01]  /*1a90*/  IMAD.MOV.U32 R0, RZ, RZ, RZ ;  /* 0x000000ffff007224 */ /* 0x000fe200078e00ff */
[----:B------:R-:W-:Y:S01]  /*1aa0*/  CS2R R2, SRZ ;  /* 0x0000000000027805 */ /* 0x000fe2000001ff00 */
[----:B------:R-:W-:Y:S01]  /*1ab0*/  IMAD.MOV.U32 R14, RZ, RZ, RZ ;  /* 0x000000ffff0e7224 */ /* 0x000fe200078e00ff */
[----:B------:R-:W-:-:S07]  /*1ac0*/  CS2R R4, SRZ ;  /* 0x0000000000047805 */ /* 0x000fce000001ff00 */
.L_x_9:
[----:B------:R-:W-:-:S06]  /*1ad0*/  IMAD R18, R14, 0x4, R1 ;  /* 0x000000040e127824 */ /* 0x000fcc00078e0201 */
[----:B------:R-:W5:Y:S01]  /*1ae0*/  LDL R18, [R18+0x4] ;  /* 0x0000040012127983 */ /* 0x000f620000100800 */
[----:B------:R-:W-:Y:S01]  /*1af0*/  IMAD.SHL.U32 R19, R14, 0x20, RZ ;  /* 0x000000200e137824 */ /* 0x000fe200078e00ff */
[----:B------:R-:W-:-:S06]  /*1b00*/  UMOV UR4, URZ ;  /* 0x000000ff00047c82 */ /* 0x000fcc0008000000 */
.L_x_8:
        /* <DEDUP_REMOVED lines=8> */
[----:B------:R-:W3:Y:S04]  /*1b90*/  @!P0 LDG.E R21, desc[UR12][R16.64] ;  /* 0x0000000c10158981 */ /* 0x000ee8000c1e1900 */
[----:B------:R-:W4:Y:S04]  /*1ba0*/  @!P0 LDG.E R23, desc[UR12][R16.64+0x4] ;  /* 0x0000040c10178981 */ /* 0x000f28000c1e1900 */
[----:B------:R-:W4:Y:S04]  /*1bb0*/  @!P0 LDG.E R25, desc[UR12][R16.64+0xc] ;  /* 0x00000c0c10198981 */ /* 0x000f28000c1e1900 */
[----:B------:R-:W4:Y:S04]  /*1bc0*/  @P1 LDG.E R24, desc[UR12][R16.64+0x1c] ;  /* 0x00001c0c10181981 */ /* 0x000f28000c1e1900 */
[----:B------:R-:W4:Y:S01]  /*1bd0*/  @P1 LDG.E R27, desc[UR12][R16.64+0x14] ;  /* 0x0000140c101b1981 */ /* 0x000f22000c1e1900 */
[----:B--2---:R-:W-:-:S03]  /*1be0*/  @!P0 LOP3.LUT R5, R5, R20, RZ, 0x3c, !PT ;  /* 0x0000001405058212 */ /* 0x004fc600078e3cff */
[----:B------:R-:W2:Y:S01]  /*1bf0*/  @!P0 LDG.E R20, desc[UR12][R16.64+0x10] ;  /* 0x0000100c10148981 */ /* 0x000ea2000c1e1900 */
[----:B---3--:R-:W-:-:S03]  /*1c00*/  @!P0 LOP3.LUT R0, R0, R21, RZ, 0x3c, !PT ;  /* 0x0000001500008212 */ /* 0x008fc600078e3cff */
[----:B------:R-:W3:Y:S01]  /*1c10*/  @P1 LDG.E R21, desc[UR12][R16.64+0x18] ;  /* 0x0000180c10151981 */ /* 0x000ee2000c1e1900 */
[----:B----4-:R-:W-:-:S03]  /*1c20*/  @!P0 LOP3.LUT R4, R4, R23, RZ, 0x3c, !PT ;  /* 0x0000001704048212 */ /* 0x010fc600078e3cff */
[----:B------:R-:W4:Y:S01]  /*1c30*/  @P1 LDG.E R23, desc[UR12][R16.64+0x20] ;  /* 0x0000200c10171981 */ /* 0x000f22000c1e1900 */
[----:B------:R-:W-:-:S03]  /*1c40*/  @!P0 LOP3.LUT R2, R2, R25, RZ, 0x3c, !PT ;  /* 0x0000001902028212 */ /* 0x000fc600078e3cff */
[----:B------:R-:W4:Y:S01]  /*1c50*/  @P2 LDG.E R25, desc[UR12][R16.64+0x28] ;  /* 0x0000280c10192981 */ /* 0x000f22000c1e1900 */
[----:B------:R-:W-:-:S03]  /*1c60*/  @P1 LOP3.LUT R5, R5, R24, RZ, 0x3c, !PT ;  /* 0x0000001805051212 */ /* 0x000fc600078e3cff */
[----:B------:R-:W4:Y:S01]  /*1c70*/  @P2 LDG.E R24, desc[UR12][R16.64+0x30] ;  /* 0x0000300c10182981 */ /* 0x000f22000c1e1900 */
[----:B--2---:R-:W-:-:S03]  /*1c80*/  @!P0 LOP3.LUT R3, R3, R20, RZ, 0x3c, !PT ;  /* 0x0000001403038212 */ /* 0x004fc600078e3cff */
[----:B------:R-:W2:Y:S01]  /*1c90*/  @P1 LDG.E R20, desc[UR12][R16.64+0x24] ;  /* 0x0000240c10141981 */ /* 0x000ea2000c1e1900 */
[----:B---3--:R-:W-:-:S03]  /*1ca0*/  @P1 LOP3.LUT R4, R4, R21, RZ, 0x3c, !PT ;  /* 0x0000001504041212 */ /* 0x008fc600078e3cff */
[----:B------:R-:W3:Y:S01]  /*1cb0*/  @P2 LDG.E R21, desc[UR12][R16.64+0x2c] ;  /* 0x00002c0c10152981 */ /* 0x000ee2000c1e1900 */
[----:B----4-:R-:W-:-:S03]  /*1cc0*/  @P1 LOP3.LUT R2, R2, R23, RZ, 0x3c, !PT ;  /* 0x0000001702021212 */ /* 0x010fc600078e3cff */
[----:B------:R-:W4:Y:S01]  /*1cd0*/  @P2 LDG.E R23, desc[UR12][R16.64+0x34] ;  /* 0x0000340c10172981 */ /* 0x000f22000c1e1900 */
[----:B------:R-:W-:-:S04]  /*1ce0*/  @P1 LOP3.LUT R0, R0, R27, RZ, 0x3c, !PT ;  /* 0x0000001b00001212 */ /* 0x000fc800078e3cff */
[----:B------:R-:W-:Y:S02]  /*1cf0*/  @P2 LOP3.LUT R0, R0, R25, RZ, 0x3c, !PT ;  /* 0x0000001900002212 */ /* 0x000fe400078e3cff */
[----:B------:R-:W-:Y:S01]  /*1d00*/  @P2 LOP3.LUT R5, R5, R24, RZ, 0x3c, !PT ;  /* 0x0000001805052212 */ /* 0x000fe200078e3cff */
        /* <DEDUP_REMOVED lines=8> */
[----:B------:R-:W-:-:S03]  /*1d90*/  @P3 LOP3.LUT R0, R0, R25, RZ, 0x3c, !PT ;  /* 0x0000001900003212 */ /* 0x000fc600078e3cff */
[----:B------:R-:W4:Y:S01]  /*1da0*/  @P4 LDG.E R25, desc[UR12][R16.64+0x50] ;  /* 0x0000500c10194981 */ /* 0x000f22000c1e1900 */
[----:B------:R-:W-:-:S03]  /*1db0*/  @P3 LOP3.LUT R5, R5, R24, RZ, 0x3c, !PT ;  /* 0x0000001805053212 */ /* 0x000fc600078e3cff */
        /* <DEDUP_REMOVED lines=27> */
[----:B------:R-:W-:Y:S02]  /*1f70*/  LOP3.LUT P0, RZ, R22, 0x80, RZ, 0xc0, !PT ;  /* 0x0000008016ff7812 */ /* 0x000fe4000780c0ff */
[----:B------:R-:W-:Y:S02]  /*1f80*/  @P6 LOP3.LUT R0, R0, R25, RZ, 0x3c, !PT ;  /* 0x0000001900006212 */ /* 0x000fe400078e3cff */
[----:B------:R-:W-:-:S09]  /*1f90*/  @P6 LOP3.LUT R5, R5, R24, RZ, 0x3c, !PT ;  /* 0x0000001805056212 */ /* 0x000fd200078e3cff */
        /* <DEDUP_REMOVED lines=9> */
[----:B------:R-:W-:Y:S02]  /*2030*/  @P0 LOP3.LUT R0, R0, R25, RZ, 0x3c, !PT ;  /* 0x0000001900000212 */ /* 0x000fe400078e3cff */
[----:B------:R-:W-:Y:S02]  /*2040*/  @P0 LOP3.LUT R5, R5, R24, RZ, 0x3c, !PT ;  /* 0x0000001805050212 */ /* 0x000fe400078e3cff */
[----:B--2---:R-:W-:Y:S02]  /*2050*/  @P6 LOP3.LUT R3, R3, R20, RZ, 0x3c, !PT ;  /* 0x0000001403036212 */ /* 0x004fe400078e3cff */
[----:B---3--:R-:W-:Y:S02]  /*2060*/  @P0 LOP3.LUT R4, R4, R21, RZ, 0x3c, !PT ;  /* 0x0000001504040212 */ /* 0x008fe400078e3cff */
[----:B------:R-:W-:Y:S02]  /*2070*/  @P0 LOP3.LUT R3, R3, R26, RZ, 0x3c, !PT ;  /* 0x0000001a03030212 */ /* 0x000fe400078e3cff */
[----:B----4-:R-:W-:-:S02]  /*2080*/  @P0 LOP3.LUT R2, R2, R23, RZ, 0x3c, !PT ;  /* 0x0000001702020212 */ /* 0x010fc400078e3cff */
[----:B------:R-:W-:-:S13]  /*2090*/  R2P PR, R22.B1, 0x7f ;  /* 0x0000007f16007804 */ /* 0x000fda0000001000 */
[----:B------:R-:W2:Y:S04]  /*20a0*/  @P0 LDG.E R21, desc[UR12][R16.64+0xa0] ;  /* 0x0000a00c10150981 */ /* 0x000ea8000c1e1900 */
[----:B------:R-:W3:Y:S04]  /*20b0*/  @P1 LDG.E R23, desc[UR12][R16.64+0xb4] ;  /* 0x0000b40c10171981 */ /* 0x000ee8000c1e1900 */
[----:B------:R-:W4:Y:S04]  /*20c0*/  @P2 LDG.E R25, desc[UR12][R16.64+0xc8] ;  /* 0x0000c80c10192981 */ /* 0x000f28000c1e1900 */
[----:B------:R-:W4:Y:S04]  /*20d0*/  @P0 LDG.E R24, desc[UR12][R16.64+0xb0] ;  /* 0x0000b00c10180981 */ /* 0x000f28000c1e1900 */
        /* <DEDUP_REMOVED lines=17> */
[----:B------:R-:W-:Y:S02]  /*21f0*/  @P2 LOP3.LUT R3, R3, R26, RZ, 0x3c, !PT ;  /* 0x0000001a03032212 */ /* 0x000fe400078e3cff */
[----:B----4-:R-:W-:Y:S02]  /*2200*/  @P0 LOP3.LUT R5, R5, R24, RZ, 0x3c, !PT ;  /* 0x0000001805050212 */ /* 0x010fe400078e3cff */
[----:B------:R-:W4:Y:S01]  /*2210*/  @P4 LDG.E R24, desc[UR12][R16.64+0x100] ;  /* 0x0001000c10184981 */ /* 0x000f22000c1e1900 */
[----:B------:R-:W-:-:S03]  /*2220*/  @P3 LOP3.LUT R3, R3, R20, RZ, 0x3c, !PT ;  /* 0x0000001403033212 */ /* 0x000fc600078e3cff */
[----:B------:R-:W4:Y:S01]  /*2230*/  @P1 LDG.E R20, desc[UR12][R16.64+0xbc] ;  /* 0x0000bc0c10141981 */ /* 0x000f22000c1e1900 */
[----:B------:R-:W-:-:S03]  /*2240*/  @P4 LOP3.LUT R0, R0, R25, RZ, 0x3c, !PT ;  /* 0x0000001900004212 */ /* 0x000fc600078e3cff */
[----:B------:R-:W4:Y:S01]  /*2250*/  @P2 LDG.E R25, desc[UR12][R16.64+0xcc] ;  /* 0x0000cc0c10192981 */ /* 0x000f22000c1e1900 */
[----:B--2---:R-:W-:Y:S02]  /*2260*/  @P0 LOP3.LUT R2, R2, R21, RZ, 0x3c, !PT ;  /* 0x0000001502020212 */ /* 0x004fe400078e3cff */
[----:B---3--:R-:W-:Y:S01]  /*2270*/  @P1 LOP3.LUT R4, R4, R23, RZ, 0x3c, !PT ;  /* 0x0000001704041212 */ /* 0x008fe200078e3cff */
[----:B------:R-:W2:Y:S01]  /*2280*/  @P2 LDG.E R21, desc[UR12][R16.64+0xd4] ;  /* 0x0000d40c10152981 */ /* 0x000ea2000c1e1900 */
[----:B------:R-:W-:-:S03]  /*2290*/  LOP3.LUT P0, RZ, R22, 0x8000, RZ, 0xc0, !PT ;  /* 0x0000800016ff7812 */ /* 0x000fc6000780c0ff */
[----:B------:R-:W3:Y:S04]  /*22a0*/  @P1 LDG.E R23, desc[UR12][R16.64+0xc0] ;  /* 0x0000c00c10171981 */ /* 0x000ee8000c1e1900 */
[----:B------:R-:W2:Y:S01]  /*22b0*/  @P2 LDG.E R22, desc[UR12][R16.64+0xd0] ;  /* 0x0000d00c10162981 */ /* 0x000ea2000c1e1900 */
[----:B----4-:R-:W-:Y:S02]  /*22c0*/  @P4 LOP3.LUT R3, R3, R24, RZ, 0x3c, !PT ;  /* 0x0000001803034212 */ /* 0x010fe400078e3cff */
[----:B------:R-:W-:Y:S01]  /*22d0*/  @P1 LOP3.LUT R5, R5, R20, RZ, 0x3c, !PT ;  /* 0x0000001405051212 */ /* 0x000fe200078e3cff */
[----:B------:R-:W4:Y:S01]  /*22e0*/  @P5 LDG.E R24, desc[UR12][R16.64+0x114] ;  /* 0x0001140c10185981 */ /* 0x000f22000c1e1900 */
[----:B------:R-:W-:-:S03]  /*22f0*/  @P5 LOP3.LUT R0, R0, R27, RZ, 0x3c, !PT ;  /* 0x0000001b00005212 */ /* 0x000fc600078e3cff */
[----:B------:R-:W4:Y:S01]  /*2300*/  @P3 LDG.E R20, desc[UR12][R16.64+0xe4] ;  /* 0x0000e40c10143981 */ /* 0x000f22000c1e1900 */
[----:B------:R-:W-:-:S03]  /*2310*/  @P2 LOP3.LUT R4, R4, R25, RZ, 0x3c, !PT ;  /* 0x0000001904042212 */ /* 0x000fc600078e3cff */
[----:B------:R-:W4:Y:S04]  /*2320*/  @P6 LDG.E R27, desc[UR12][R16.64+0x118] ;  /* 0x0001180c101b6981 */ /* 0x000f28000c1e1900 */
[----:B------:R-:W4:Y:S04]  /*2330*/  @P3 LDG.E R25, desc[UR12][R16.64+0xe8] ;  /* 0x0000e80c10193981 */ /* 0x000f28000c1e1900 */
[----:B------:R-:W4:Y:S01]  /*2340*/  @P0 LDG.E R29, desc[UR12][R16.64+0x12c] ;  /* 0x00012c0c101d0981 */ /* 0x000f22000c1e1900 */
[----:B---3--:R-:W-:-:S03]  /*2350*/  @P1 LOP3.LUT R2, R2, R23, RZ, 0x3c, !PT ;  /* 0x0000001702021212 */ /* 0x008fc600078e3cff */
[----:B------:R-:W3:Y:S01]  /*2360*/  @P3 LDG.E R23, desc[UR12][R16.64+0xe0] ;  /* 0x0000e00c10173981 */ /* 0x000ee2000c1e1900 */
[----:B--2---:R-:W-:-:S03]  /*2370*/  @P2 LOP3.LUT R5, R5, R22, RZ, 0x3c, !PT ;  /* 0x0000001605052212 */ /* 0x004fc600078e3cff */
[----:B------:R-:W2:Y:S01]  /*2380*/  @P6 LDG.E R22, desc[UR12][R16.64+0x128] ;  /* 0x0001280c10166981 */ /* 0x000ea2000c1e1900 */
[----:B------:R-:W-:Y:S02]  /*2390*/  @P2 LOP3.LUT R2, R2, R21, RZ, 0x3c, !PT ;  /* 0x0000001502022212 */ /* 0x000fe400078e3cff */
[----:B----4-:R-:W-:Y:S01]  /*23a0*/  @P5 LOP3.LUT R3, R3, R24, RZ, 0x3c, !PT ;  /* 0x0000001803035212 */ /* 0x010fe200078e3cff */
[----:B------:R-:W4:Y:S01]  /*23b0*/  @P4 LDG.E R21, desc[UR12][R16.64+0xf4] ;  /* 0x0000f40c10154981 */ /* 0x000f22000c1e1900 */
[----:B------:R-:W-:-:S03]  /*23c0*/  @P3 LOP3.LUT R5, R5, R20, RZ, 0x3c, !PT ;  /* 0x0000001405053212 */ /* 0x000fc600078e3cff */
[----:B------:R-:W4:Y:S01]  /*23d0*/  @P4 LDG.E R20, desc[UR12][R16.64+0xf8] ;  /* 0x0000f80c10144981 */ /* 0x000f22000c1e1900 */
[----:B------:R-:W-:-:S03]  /*23e0*/  @P6 LOP3.LUT R0, R0, R27, RZ, 0x3c, !PT ;  /* 0x0000001b00006212 */ /* 0x000fc600078e3cff */
[----:B------:R-:W4:Y:S01]  /*23f0*/  @P5 LDG.E R27, desc[UR12][R16.64+0x110] ;  /* 0x0001100c101b5981 */ /* 0x000f22000c1e1900 */
[----:B------:R-:W-:-:S03]  /*2400*/  @P3 LOP3.LUT R2, R2, R25, RZ, 0x3c, !PT ;  /* 0x0000001902023212 */ /* 0x000fc600078e3cff */
[----:B------:R-:W4:Y:S04]  /*2410*/  @P5 LDG.E R25, desc[UR12][R16.64+0x108] ;  /* 0x0001080c10195981 */ /* 0x000f28000c1e1900 */
[----:B------:R-:W4:Y:S01]  /*2420*/  @P0 LDG.E R24, desc[UR12][R16.64+0x13c] ;  /* 0x00013c0c10180981 */ /* 0x000f22000c1e1900 */
[----:B---3--:R-:W-:-:S03]  /*2430*/  @P3 LOP3.LUT R4, R4, R23, RZ, 0x3c, !PT ;  /* 0x0000001704043212 */ /* 0x008fc600078e3cff */
[----:B------:R-:W3:Y:S01]  /*2440*/  @P4 LDG.E R23, desc[UR12][R16.64+0xfc] ;  /* 0x0000fc0c10174981 */ /* 0x000ee2000c1e1900 */
[----:B--2---:R-:W-:-:S03]  /*2450*/  @P6 LOP3.LUT R3, R3, R22, RZ, 0x3c, !PT ;  /* 0x0000001603036212 */ /* 0x004fc600078e3cff */
[----:B------:R-:W2:Y:S01]  /*2460*/  @P5 LDG.E R22, desc[UR12][R16.64+0x10c] ;  /* 0x00010c0c10165981 */ /* 0x000ea2000c1e1900 */
[----:B----4-:R-:W-:-:S03]  /*2470*/  @P4 LOP3.LUT R4, R4, R21, RZ, 0x3c, !PT ;  /* 0x0000001504044212 */ /* 0x010fc600078e3cff */
[----:B------:R-:W4:Y:S01]  /*2480*/  @P6 LDG.E R21, desc[UR12][R16.64+0x11c] ;  /* 0x00011c0c10156981 */ /* 0x000f22000c1e1900 */
[----:B------:R-:W-:-:S03]  /*2490*/  @P4 LOP3.LUT R5, R5, R20, RZ, 0x3c, !PT ;  /* 0x0000001405054212 */ /* 0x000fc600078e3cff */
[----:B------:R-:W4:Y:S01]  /*24a0*/  @P6 LDG.E R20, desc[UR12][R16.64+0x120] ;  /* 0x0001200c10146981 */ /* 0x000f22000c1e1900 */
[----:B------:R-:W-:-:S03]  /*24b0*/  @P5 LOP3.LUT R4, R4, R25, RZ, 0x3c, !PT ;  /* 0x0000001904045212 */ /* 0x000fc600078e3cff */
[----:B------:R-:W4:Y:S01]  /*24c0*/  @P0 LDG.E R25, desc[UR12][R16.64+0x130] ;  /* 0x0001300c10190981 */ /* 0x000f22000c1e1900 */
[----:B---3--:R-:W-:-:S03]  /*24d0*/  @P4 LOP3.LUT R2, R2, R23, RZ, 0x3c, !PT ;  /* 0x0000001702024212 */ /* 0x008fc600078e3cff */
[----:B------:R-:W3:Y:S01]  /*24e0*/  @P6 LDG.E R23, desc[UR12][R16.64+0x124] ;  /* 0x0001240c10176981 */ /* 0x000ee2000c1e1900 */
[----:B--2---:R-:W-:Y:S02]  /*24f0*/  @P5 LOP3.LUT R5, R5, R22, RZ, 0x3c, !PT ;  /* 0x0000001605055212 */ /* 0x004fe400078e3cff */
[----:B------:R-:W-:Y:S01]  /*2500*/  @P5 LOP3.LUT R2, R2, R27, RZ, 0x3c, !PT ;  /* 0x0000001b02025212 */ /* 0x000fe200078e3cff */
[----:B------:R-:W2:Y:S04]  /*2510*/  @P0 LDG.E R22, desc[UR12][R16.64+0x134] ;  /* 0x0001340c10160981 */ /* 0x000ea8000c1e1900 */
[----:B------:R-:W2:Y:S01]  /*2520*/  @P0 LDG.E R27, desc[UR12][R16.64+0x138] ;  /* 0x0001380c101b0981 */ /* 0x000ea2000c1e1900 */
[----:B------:R-:W-:-:S04]  /*2530*/  UIADD3 UR4, UPT, UPT, UR4, 0x10, URZ ;  /* 0x0000001004047890 */ /* 0x000fc8000fffe0ff */
[----:B------:R-:W-:Y:S01]  /*2540*/  UISETP.NE.AND UP0, UPT, UR4, 0x20, UPT ;  /* 0x000000200400788c */ /* 0x000fe2000bf05270 */
[----:B----4-:R-:W-:Y:S02]  /*2550*/  @P6 LOP3.LUT R4, R4, R21, RZ, 0x3c, !PT ;  /* 0x0000001504046212 */ /* 0x010fe400078e3cff */
[----:B------:R-:W-:Y:S02]  /*2560*/  @P6 LOP3.LUT R5, R5, R20, RZ, 0x3c, !PT ;  /* 0x0000001405056212 */ /* 0x000fe400078e3cff */
[----:B------:R-:W-:Y:S02]  /*2570*/  @P0 LOP3.LUT R0, R0, R29, RZ, 0x3c, !PT ;  /* 0x0000001d00000212 */ /* 0x000fe400078e3cff */
[----:B------:R-:W-:Y:S02]  /*2580*/  @P0 LOP3.LUT R4, R4, R25, RZ, 0x3c, !PT ;  /* 0x0000001904040212 */ /* 0x000fe400078e3cff */
[----:B------:R-:W-:Y:S02]  /*2590*/  @P0 LOP3.LUT R3, R3, R24, RZ, 0x3c, !PT ;  /* 0x0000001803030212 */ /* 0x000fe400078e3cff */
[----:B---3--:R-:W-:-:S02]  /*25a0*/  @P6 LOP3.LUT R2, R2, R23, RZ, 0x3c, !PT ;  /* 0x0000001702026212 */ /* 0x008fc400078e3cff */
[----:B--2---:R-:W-:Y:S02]  /*25b0*/  @P0 LOP3.LUT R5, R5, R22, RZ, 0x3c, !PT ;  /* 0x0000001605050212 */ /* 0x004fe400078e3cff */
[----:B------:R-:W-:Y:S01]  /*25c0*/  @P0 LOP3.LUT R2, R2, R27, RZ, 0x3c, !PT ;  /* 0x0000001b02020212 */ /* 0x000fe200078e3cff */
[----:B------:R-:W-:Y:S06]  /*25d0*/  BRA.U UP0, `(.L_x_8) ;  /* 0xfffffff5004c7547 */ /* 0x000fec000b83ffff */
[----:B------:R-:W-:-:S05]  /*25e0*/  VIADD R14, R14, 0x1 ;  /* 0x000000010e0e7836 */ /* 0x000fca0000000000 */
[----:B------:R-:W-:-:S13]  /*25f0*/  ISETP.NE.AND P0, PT, R14, 0x5, PT ;  /* 0x000000050e00780c */ /* 0x000fda0003f05270 */
[----:B------:R-:W-:Y:S05]  /*2600*/  @P0 BRA `(.L_x_9) ;  /* 0xfffffff400300947 */ /* 0x000fea000383ffff */
[----:B------:R1:W-:Y:S04]  /*2610*/  STL.64 [R1+0x8], R4 ;  /* 0x0000080401007387 */ /* 0x0003e80000100a00 */
[----:B------:R1:W-:Y:S04]  /*2620*/  STL.64 [R1+0x10], R2 ;  /* 0x0000100201007387 */ /* 0x0003e80000100a00 */
[----:B------:R1:W-:Y:S02]  /*2630*/  STL [R1+0x4], R0 ;  /* 0x0000040001007387 */ /* 0x0003e40000100800 */
.L_x_3:
[----:B------:R-:W-:Y:S05]  /*2640*/  BSYNC.RECONVERGENT B1 ;  /* 0x0000000000017941 */ /* 0x000fea0003800200 */
.L_x_2:
[C---:B------:R-:W-:Y:S01]  /*2650*/  ISETP.GT.U32.AND P0, PT, R8.reuse, 0x3, PT ;  /* 0x000000030800780c */ /* 0x040fe20003f04070 */
[----:B------:R-:W-:Y:S01]  /*2660*/  VIADD R9, R9, 0x1 ;  /* 0x0000000109097836 */ /* 0x000fe20000000000 */
[--C-:B------:R-:W-:Y:S02]  /*2670*/  SHF.R.U64 R8, R8, 0x2, R15.reuse ;  /* 0x0000000208087819 */ /* 0x100fe4000000120f */
[----:B------:R-:W-:Y:S02]  /*2680*/  ISETP.GT.U32.AND.EX P0, PT, R15, RZ, PT, P0 ;  /* 0x000000ff0f00720c */ /* 0x000fe40003f04100 */
[----:B------:R-:W-:-:S11]  /*2690*/  SHF.R.U32.HI R15, RZ, 0x2, R15 ;  /* 0x00000002ff0f7819 */ /* 0x000fd6000001160f */
[----:B------:R-:W-:Y:S05]  /*26a0*/  @P0 BRA `(.L_x_10) ;  /* 0xffffffd800ec0947 */ /* 0x000fea000383ffff */
.L_x_1:
[----:B------:R-:W-:Y:S05]  /*26b0*/  BSYNC.RECONVERGENT B0 ;  /* 0x0000000000007941 */ /* 0x000fea0003800200 */
.L_x_0:
[----:B01----:R-:W-:Y:S02]  /*26c0*/  CS2R R2, SRZ ;  /* 0x0000000000027805 */ /* 0x003fe4000001ff00 */
[----:B------:R-:W-:Y:S01]  /*26d0*/  CS2R R4, SRZ ;  /* 0x0000000000047805 */ /* 0x000fe2000001ff00 */
[----:B------:R-:W-:Y:S02]  /*26e0*/  IMAD.MOV.U32 R6, RZ, RZ, RZ ;  /* 0x000000ffff067224 */ /* 0x000fe400078e00ff */
[----:B------:R-:W-:-:S07]  /*26f0*/  IMAD.MOV.U32 R0, RZ, RZ, RZ ;  /* 0x000000ffff007224 */ /* 0x000fce00078e00ff */
.L_x_12:
[----:B------:R-:W-:-:S06]  /*2700*/  IMAD R7, R0, 0x4, R1 ;  /* 0x0000000400077824 */ /* 0x000fcc00078e0201 */
[----:B------:R-:W5:Y:S01]  /*2710*/  LDL R7, [R7+0x4] ;  /* 0x0000040007077983 */ /* 0x000f620000100800 */
[----:B------:R-:W-:Y:S01]  /*2720*/  IMAD.SHL.U32 R14, R0, 0x20, RZ ;  /* 0x00000020000e7824 */ /* 0x000fe200078e00ff */
[----:B------:R-:W-:-:S06]  /*2730*/  UMOV UR4, URZ ;  /* 0x000000ff00047c82 */ /* 0x000fcc0008000000 */
.L_x_11:
[----:B------:R-:W0:Y:S01]  /*2740*/  LDC.64 R8, c[0x4][0x8] ;  /* 0x01000200ff087b82 */ /* 0x000e220000000a00 */
[----:B-----5:R-:W-:Y:S01]  /*2750*/  SHF.R.U32.HI R20, RZ, UR4, R7 ;  /* 0x00000004ff147c19 */ /* 0x020fe20008011607 */
[----:B------:R-:W-:-:S03]  /*2760*/  VIADD R15, R14, UR4 ;  /* 0x000000040e0f7c36 */ /* 0x000fc60008000000 */
[----:B------:R-:W-:Y:S01]  /*2770*/  LOP3.LUT R16, R20, 0x1, RZ, 0xc0, !PT ;  /* 0x0000000114107812 */ /* 0x000fe200078ec0ff */
[----:B------:R-:W-:-:S03]  /*2780*/  IMAD R15, R15, 0x5, RZ ;  /* 0x000000050f0f7824 */ /* 0x000fc600078e02ff */
[----:B------:R-:W-:-:S04]  /*2790*/  ISETP.NE.U32.AND P0, PT, R16, 0x1, PT ;  /* 0x000000011000780c */ /* 0x000fc80003f05070 */
[----:B------:R-:W-:Y:S01]  /*27a0*/  R2P PR, R20, 0x7e ;  /* 0x0000007e14007804 */ /* 0x000fe20000000000 */
[----:B0-----:R-:W-:-:S08]  /*27b0*/  IMAD.WIDE.U32 R8, R15, 0x4, R8 ;  /* 0x000000040f087825 */ /* 0x001fd000078e0008 */
[----:B------:R-:W2:Y:S04]  /*27c0*/  @!P0 LDG.E R21, desc[UR12][R8.64+0x10] ;  /* 0x0000100c08158981 */ /* 0x000ea8000c1e1900 */
[----:B------:R-:W3:Y:S04]  /*27d0*/  @P1 LDG.E R23, desc[UR12][R8.64+0x24] ;  /* 0x0000240c08171981 */ /* 0x000ee8000c1e1900 */
[----:B------:R-:W4:Y:S04]  /*27e0*/  @P2 LDG.E R25, desc[UR12][R8.64+0x38] ;  /* 0x0000380c08192981 */ /* 0x000f28000c1e1900 */
[----:B------:R-:W4:Y:S04]  /*27f0*/  @!P0 LDG.E R17, desc[UR12][R8.64] ;  /* 0x0000000c08118981 */ /* 0x000f28000c1e1900 */
[----:B------:R-:W4:Y:S04]  /*2800*/  @P3 LDG.E R27, desc[UR12][R8.64+0x4c] ;  /* 0x00004c0c081b3981 */ /* 0x000f28000c1e1900 */
[----:B------:R-:W4:Y:S04]  /*2810*/  @!P0 LDG.E R16, desc[UR12][R8.64+0x4] ;  /* 0x0000040c08108981 */ /* 0x000f28000c1e1900 */
[----:B------:R-:W4:Y:S04]  /*2820*/  @P4 LDG.E R29, desc[UR12][R8.64+0x60] ;  /* 0x0000600c081d4981 */ /* 0x000f28000c1e1900 */
[----:B------:R-:W4:Y:S04]  /*2830*/  @!P0 LDG.E R19, desc[UR12][R8.64+0x8] ;  /* 0x0000080c08138981 */ /* 0x000f28000c1e1900 */
[----:B------:R-:W4:Y:S04]  /*2840*/  @!P0 LDG.E R18, desc[UR12][R8.64+0xc] ;  /* 0x00000c0c08128981 */ /* 0x000f28000c1e1900 */
[----:B------:R-:W4:Y:S04]  /*2850*/  @P5 LDG.E R15, desc[UR12][R8.64+0x74] ;  /* 0x0000740c080f5981 */ /* 0x000f28000c1e1900 */
[----:B------:R-:W4:Y:S04]  /*2860*/  @P2 LDG.E R22, desc[UR12][R8.64+0x2c] ;  /* 0x00002c0c08162981 */ /* 0x000f28000c1e1900 */
[----:B------:R-:W4:Y:S04]  /*2870*/  @P2 LDG.E R24, desc[UR12][R8.64+0x34] ;  /* 0x0000340c08182981 */ /* 0x000f28000c1e1900 */
[----:B------:R-:W4:Y:S01]  /*2880*/  @P5 LDG.E R26, desc[UR12][R8.64+0x68] ;  /* 0x0000680c081a5981 */ /* 0x000f22000c1e1900 */
[----:B--2---:R-:W-:-:S03]  /*2890*/  @!P0 LOP3.LUT R2, R2, R21, RZ, 0x3c, !PT ;  /* 0x0000001502028212 */ /* 0x004fc600078e3cff */
[----:B------:R-:W2:Y:S01]  /*28a0*/  @P2 LDG.E R21, desc[UR12][R8.64+0x28] ;  /* 0x0000280c08152981 */ /* 0x000ea2000c1e1900 */
[----:B---3--:R-:W-:-:S03]  /*28b0*/  @P1 LOP3.LUT R2, R2, R23, RZ, 0x3c, !PT ;  /* 0x0000001702021212 */ /* 0x008fc600078e3cff */
[----:B------:R-:W3:Y:S01]  /*28c0*/  @P2 LDG.E R23, desc[UR12][R8.64+0x30] ;  /* 0x0000300c08172981 */ /* 0x000ee2000c1e1900 */
[----:B----4-:R-:W-:-:S03]  /*28d0*/  @P2 LOP3.LUT R2, R2, R25, RZ, 0x3c, !PT ;  /* 0x0000001902022212 */ /* 0x010fc600078e3cff */
[----:B------:R-:W4:Y:S01]  /*28e0*/  @P6 LDG.E R25, desc[UR12][R8.64+0x88] ;  /* 0x0000880c08196981 */ /* 0x000f22000c1e1900 */
[----:B------:R-:W-:-:S03]  /*28f0*/  @!P0 LOP3.LUT R6, R6, R17, RZ, 0x3c, !PT ;  /* 0x0000001106068212 */ /* 0x000fc600078e3cff */
[----:B------:R-:W2:Y:S01]  /*2900*/  @P1 LDG.E R17, desc[UR12][R8.64+0x14] ;  /* 0x0000140c08111981 */ /* 0x000ea2000c1e1900 */
[----:B------:R-:W-:Y:S02]  /*2910*/  @P3 LOP3.LUT R2, R2, R27, RZ, 0x3c, !PT ;  /* 0x0000001b02023212 */ /* 0x000fe400078e3cff */
[----:B------:R-:W-:Y:S02]  /*2920*/  @!P0 LOP3.LUT R5, R5, R16, RZ, 0x3c, !PT ;  /* 0x0000001005058212 */ /* 0x000fe400078e3cff */
[----:B------:R-:W3:Y:S01]  /*2930*/  @P1 LDG.E R16, desc[UR12][R8.64+0x18] ;  /* 0x0000180c08101981 */ /* 0x000ee2000c1e1900 */
[----:B------:R-:W-:Y:S02]  /*2940*/  @P4 LOP3.LUT R2, R2, R29, RZ, 0x3c, !PT ;  /* 0x0000001d02024212 */ /* 0x000fe400078e3cff */
[----:B------:R-:W-:Y:S02]  /*2950*/  @!P0 LOP3.LUT R4, R4, R19, RZ, 0x3c, !PT ;  /* 0x0000001304048212 */ /* 0x000fe400078e3cff */
[----:B------:R-:W4:Y:S01]  /*2960*/  @P1 LDG.E R19, desc[UR12][R8.64+0x1c] ;  /* 0x00001c0c08131981 */ /* 0x000f22000c1e1900 */
[----:B------:R-:W-:-:S03]  /*2970*/  @!P0 LOP3.LUT R3, R3, R18, RZ, 0x3c, !PT ;  /* 0x0000001203038212 */ /* 0x000fc600078e3cff */
[----:B------:R-:W4:Y:S01]  /*2980*/  @P1 LDG.E R18, desc[UR12][R8.64+0x20] ;  /* 0x0000200c08121981 */ /* 0x000f22000c1e1900 */
[----:B------:R-:W-:-:S03]  /*2990*/  @P5 LOP3.LUT R2, R2, R15, RZ, 0x3c, !PT ;  /* 0x0000000f02025212 */ /* 0x000fc600078e3cff */
[----:B------:R-:W4:Y:S01]  /*29a0*/  @P3 LDG.E R15, desc[UR12][R8.64+0x3c] ;  /* 0x00003c0c080f3981 */ /* 0x000f22000c1e1900 */
[----:B--2---:R-:W-:-:S03]  /*29b0*/  @P1 LOP3.LUT R6, R6, R17, RZ, 0x3c, !PT ;  /* 0x0000001106061212 */ /* 0x004fc600078e3cff */
[----:B------:R-:W2:Y:S01]  /*29c0*/  @P3 LDG.E R17, desc[UR12][R8.64+0x44] ;  /* 0x0000440c08113981 */ /* 0x000ea2000c1e1900 */
[----:B------:R-:W-:-:S03]  /*29d0*/  @P2 LOP3.LUT R6, R6, R21, RZ, 0x3c, !PT ;  /* 0x0000001506062212 */ /* 0x000fc600078e3cff */
        /* <DEDUP_REMOVED lines=9> */
[----:B------:R-:W-:-:S03]  /*2a70*/  @P3 LOP3.LUT R6, R6, R15, RZ, 0x3c, !PT ;  /* 0x0000000f06063212 */ /* 0x000fc600078e3cff */
[----:B------:R-:W4:Y:S01]  /*2a80*/  @P4 LDG.E R15, desc[UR12][R8.64+0x50] ;  /* 0x0000500c080f4981 */ /* 0x000f22000c1e1900 */
[----:B------:R-:W-:Y:S02]  /*2a90*/  @P2 LOP3.LUT R4, R4, R23, RZ, 0x3c, !PT ;  /* 0x0000001704042212 */ /* 0x000fe400078e3cff */
[----:B------:R-:W-:Y:S01]  /*2aa0*/  @P2 LOP3.LUT R3, R3, R24, RZ, 0x3c, !PT ;  /* 0x0000001803032212 */ /* 0x000fe200078e3cff */
[----:B------:R-:W4:Y:S04]  /*2ab0*/  @P5 LDG.E R23, desc[UR12][R8.64+0x6c] ;  /* 0x00006c0c08175981 */ /* 0x000f28000c1e1900 */
[----:B------:R-:W4:Y:S01]  /*2ac0*/  @P4 LDG.E R24, desc[UR12][R8.64+0x5c] ;  /* 0x00005c0c08184981 */ /* 0x000f22000c1e1900 */
[----:B------:R-:W-:Y:S02]  /*2ad0*/  LOP3.LUT P0, RZ, R20, 0x80, RZ, 0xc0, !PT ;  /* 0x0000008014ff7812 */ /* 0x000fe4000780c0ff */
[----:B--2---:R-:W-:-:S02]  /*2ae0*/  @P3 LOP3.LUT R4, R4, R17, RZ, 0x3c, !PT ;  /* 0x0000001104043212 */ /* 0x004fc400078e3cff */
[----:B------:R-:W2:Y:S01]  /*2af0*/  @P6 LDG.E R17, desc[UR12][R8.64+0x80] ;  /* 0x0000800c08116981 */ /* 0x000ea2000c1e1900 */
[----:B---3--:R-:W-:-:S03]  /*2b00*/  @P3 LOP3.LUT R5, R5, R16, RZ, 0x3c, !PT ;  /* 0x0000001005053212 */ /* 0x008fc600078e3cff */
[----:B------:R-:W3:Y:S01]  /*2b10*/  @P5 LDG.E R16, desc[UR12][R8.64+0x70] ;  /* 0x0000700c08105981 */ /* 0x000ee2000c1e1900 */
[----:B------:R-:W-:-:S03]  /*2b20*/  @P4 LOP3.LUT R5, R5, R22, RZ, 0x3c, !PT ;  /* 0x0000001605054212 */ /* 0x000fc600078e3cff */
[----:B------:R-:W3:Y:S01]  /*2b30*/  @P6 LDG.E R22, desc[UR12][R8.64+0x84] ;  /* 0x0000840c08166981 */ /* 0x000ee2000c1e1900 */
[----:B----4-:R-:W-:Y:S02]  /*2b40*/  @P4 LOP3.LUT R4, R4, R19, RZ, 0x3c, !PT ;  /* 0x0000001304044212 */ /* 0x010fe400078e3cff */
[----:B------:R-:W-:Y:S01]  /*2b50*/  @P3 LOP3.LUT R3, R3, R18, RZ, 0x3c, !PT ;  /* 0x0000001203033212 */ /* 0x000fe200078e3cff */
[----:B------:R-:W4:Y:S01]  /*2b60*/  @P0 LDG.E R19, desc[UR12][R8.64+0x8c] ;  /* 0x00008c0c08130981 */ /* 0x000f22000c1e1900 */
[----:B------:R-:W-:-:S03]  /*2b70*/  @P4 LOP3.LUT R6, R6, R15, RZ, 0x3c, !PT ;  /* 0x0000000f06064212 */ /* 0x000fc600078e3cff */
[----:B------:R-:W4:Y:S01]  /*2b80*/  @P6 LDG.E R18, desc[UR12][R8.64+0x7c] ;  /* 0x00007c0c08126981 */ /* 0x000f22000c1e1900 */
[----:B------:R-:W-:-:S03]  /*2b90*/  @P5 LOP3.LUT R5, R5, R26, RZ, 0x3c, !PT ;  /* 0x0000001a05055212 */ /* 0x000fc600078e3cff */
[----:B------:R-:W4:Y:S01]  /*2ba0*/  @P6 LDG.E R15, desc[UR12][R8.64+0x78] ;  /* 0x0000780c080f6981 */ /* 0x000f22000c1e1900 */
[----:B------:R-:W-:Y:S02]  /*2bb0*/  @P5 LOP3.LUT R6, R6, R21, RZ, 0x3c, !PT ;  /* 0x0000001506065212 */ /* 0x000fe400078e3cff */
[----:B------:R-:W-:Y:S01]  /*2bc0*/  @P4 LOP3.LUT R3, R3, R24, RZ, 0x3c, !PT ;  /* 0x0000001803034212 */ /* 0x000fe200078e3cff */
[----:B------:R-:W4:Y:S01]  /*2bd0*/  @P0 LDG.E R21, desc[UR12][R8.64+0x94] ;  /* 0x0000940c08150981 */ /* 0x000f22000c1e1900 */
[----:B------:R-:W-:-:S03]  /*2be0*/  @P5 LOP3.LUT R4, R4, R23, RZ, 0x3c, !PT ;  /* 0x0000001704045212 */ /* 0x000fc600078e3cff */
[----:B------:R-:W4:Y:S04]  /*2bf0*/  @P0 LDG.E R24, desc[UR12][R8.64+0x90] ;  /* 0x0000900c08180981 */ /* 0x000f28000c1e1900 */
[----:B------:R-:W4:Y:S04]  /*2c00*/  @P0 LDG.E R26, desc[UR12][R8.64+0x98] ;  /* 0x0000980c081a0981 */ /* 0x000f28000c1e1900 */
[----:B------:R-:W4:Y:S01]  /*2c10*/  @P0 LDG.E R23, desc[UR12][R8.64+0x9c] ;  /* 0x00009c0c08170981 */ /* 0x000f22000c1e1900 */
[----:B------:R-:W-:Y:S02]  /*2c20*/  @P6 LOP3.LUT R2, R2, R25, RZ, 0x3c, !PT ;  /* 0x0000001902026212 */ /* 0x000fe400078e3cff */
[----:B--2---:R-:W-:-:S02]  /*2c30*/  @P6 LOP3.LUT R4, R4, R17, RZ, 0x3c, !PT ;  /* 0x0000001104046212 */ /* 0x004fc400078e3cff */
[----:B---3--:R-:W-:-:S04]  /*2c40*/  @P5 LOP3.LUT R3, R3, R16, RZ, 0x3c, !PT ;  /* 0x0000001003035212 */ /* 0x008fc800078e3cff */
[----:B------:R-:W-:Y:S02]  /*2c50*/  @P6 LOP3.LUT R3, R3, R22, RZ, 0x3c, !PT ;  /* 0x0000001603036212 */ /* 0x000fe400078e3cff */
[----:B----4-:R-:W-:Y:S02]  /*2c60*/  @P6 LOP3.LUT R5, R5, R18, RZ, 0x3c, !PT ;  /* 0x0000001205056212 */ /* 0x010fe400078e3cff */
[----:B------:R-:W-:-:S04]  /*2c70*/  @P6 LOP3.LUT R6, R6, R15, RZ, 0x3c, !PT ;  /* 0x0000000f06066212 */ /* 0x000fc800078e3cff */
[----:B------:R-:W-:Y:S02]  /*2c80*/  @P0 LOP3.LUT R6, R6, R19, RZ, 0x3c, !PT ;  /* 0x0000001306060212 */ /* 0x000fe400078e3cff */
[----:B------:R-:W-:Y:S02]  /*2c90*/  @P0 LOP3.LUT R4, R4, R21, RZ, 0x3c, !PT ;  /* 0x0000001504040212 */ /* 0x000fe400078e3cff */
[----:B------:R-:W-:Y:S02]  /*2ca0*/  @P0 LOP3.LUT R5, R5, R24, RZ, 0x3c, !PT ;  /* 0x0000001805050212 */ /* 0x000fe400078e3cff */
[----:B------:R-:W-:Y:S02]  /*2cb0*/  @P0 LOP3.LUT R3, R3, R26, RZ, 0x3c, !PT ;  /* 0x0000001a03030212 */ /* 0x000fe400078e3cff */
[----:B------:R-:W-:Y:S02]  /*2cc0*/  @P0 LOP3.LUT R2, R2, R23, RZ, 0x3c, !PT ;  /* 0x0000001702020212 */ /* 0x000fe400078e3cff */
[----:B------:R-:W-:-:S13]  /*2cd0*/  R2P PR, R20.B1, 0x7f ;  /* 0x0000007f14007804 */ /* 0x000fda0000001000 */
[----:B------:R-:W2:Y:S04]  /*2ce0*/  @P0 LDG.E R19, desc[UR12][R8.64+0xa0] ;  /* 0x0000a00c08130981 */ /* 0x000ea8000c1e1900 */
[----:B------:R-:W3:Y:S04]  /*2cf0*/  @P0 LDG.E R21, desc[UR12][R8.64+0xb0] ;  /* 0x0000b00c08150981 */ /* 0x000ee8000c1e1900 */
[----:B------:R-:W4:Y:S04]  /*2d00*/  @P1 LDG.E R23, desc[UR12][R8.64+0xc4] ;  /* 0x0000c40c08171981 */ /* 0x000f28000c1e1900 */
        /* <DEDUP_REMOVED lines=31> */
[----:B--2---:R-:W-:Y:S02]  /*2f00*/  @P0 LOP3.LUT R4, R4, R19, RZ, 0x3c, !PT ;  /* 0x0000001304040212 */ /* 0x004fe400078e3cff */
[----:B------:R-:W-:Y:S01]  /*2f10*/  LOP3.LUT P0, RZ, R20, 0x8000, RZ, 0xc0, !PT ;  /* 0x0000800014ff7812 */ /* 0x000fe2000780c0ff */
[----:B------:R-:W2:Y:S01]  /*2f20*/  @P2 LDG.E R19, desc[UR12][R8.64+0xd0] ;  /* 0x0000d00c08132981 */ /* 0x000ea2000c1e1900 */
[----:B---3--:R-:W-:-:S03]  /*2f30*/  @P1 LOP3.LUT R6, R6, R21, RZ, 0x3c, !PT ;  /* 0x0000001506061212 */ /* 0x008fc600078e3cff */
[----:B------:R-:W3:Y:S04]  /*2f40*/  @P2 LDG.E R20, desc[UR12][R8.64+0xd4] ;  /* 0x0000d40c08142981 */ /* 0x000ee8000c1e1900 */
[----:B------:R-:W2:Y:S01]  /*2f50*/  @P3 LDG.E R21, desc[UR12][R8.64+0xdc] ;  /* 0x0000dc0c08153981 */ /* 0x000ea2000c1e1900 */
[----:B----4-:R-:W-:-:S03]  /*2f60*/  @P6 LOP3.LUT R2, R2, R25, RZ, 0x3c, !PT ;  /* 0x0000001902026212 */ /* 0x010fc600078e3cff */
[----:B------:R-:W4:Y:S01]  /*2f70*/  @P4 LDG.E R25, desc[UR12][R8.64+0xf0] ;  /* 0x0000f00c08194981 */ /* 0x000f22000c1e1900 */
[----:B------:R-:W-:-:S03]  /*2f80*/  @P1 LOP3.LUT R4, R4, R23, RZ, 0x3c, !PT ;  /* 0x0000001704041212 */ /* 0x000fc600078e3cff */
[----:B------:R-:W4:Y:S01]  /*2f90*/  @P3 LDG.E R23, desc[UR12][R8.64+0xe4] ;  /* 0x0000e40c08173981 */ /* 0x000f22000c1e1900 */
[----:B------:R-:W-:Y:S02]  /*2fa0*/  @P2 LOP3.LUT R6, R6, R17, RZ, 0x3c, !PT ;  /* 0x0000001106062212 */ /* 0x000fe400078e3cff */
[----:B------:R-:W-:Y:S01]  /*2fb0*/  @P2 LOP3.LUT R5, R5, R16, RZ, 0x3c, !PT ;  /* 0x0000001005052212 */ /* 0x000fe200078e3cff */
[----:B------:R-:W4:Y:S04]  /*2fc0*/  @P5 LDG.E R17, desc[UR12][R8.64+0x10c] ;  /* 0x00010c0c08115981 */ /* 0x000f28000c1e1900 */
        /* <DEDUP_REMOVED lines=9> */
[----:B------:R-:W2:Y:S01]  /*3060*/  @P6 LDG.E R21, desc[UR12][R8.64+0x120] ;  /* 0x0001200c08156981 */ /* 0x000ea2000c1e1900 */
[----:B------:R-:W-:Y:S02]  /*3070*/  @P2 LOP3.LUT R4, R4, R19, RZ, 0x3c, !PT ;  /* 0x0000001304042212 */ /* 0x000fe400078e3cff */
[----:B----4-:R-:W-:Y:S01]  /*3080*/  @P4 LOP3.LUT R6, R6, R25, RZ, 0x3c, !PT ;  /* 0x0000001906064212 */ /* 0x010fe200078e3cff */
[----:B------:R-:W4:Y:S01]  /*3090*/  @P6 LDG.E R19, desc[UR12][R8.64+0x118] ;  /* 0x0001180c08136981 */ /* 0x000f22000c1e1900 */
[----:B------:R-:W-:-:S03]  /*30a0*/  @P4 LOP3.LUT R3, R3, R18, RZ, 0x3c, !PT ;  /* 0x0000001203034212 */ /* 0x000fc600078e3cff */
[----:B------:R-:W4:Y:S01]  /*30b0*/  @P6 LDG.E R18, desc[UR12][R8.64+0x124] ;  /* 0x0001240c08126981 */ /* 0x000f22000c1e1900 */
[----:B------:R-:W-:Y:S02]  /*30c0*/  @P3 LOP3.LUT R4, R4, R23, RZ, 0x3c, !PT ;  /* 0x0000001704043212 */ /* 0x000fe400078e3cff */
[----:B------:R-:W-:Y:S01]  /*30d0*/  @P5 LOP3.LUT R6, R6, R15, RZ, 0x3c, !PT ;  /* 0x0000000f06065212 */ /* 0x000fe200078e3cff */
[----:B------:R-:W4:Y:S04]  /*30e0*/  @P0 LDG.E R23, desc[UR12][R8.64+0x12c] ;  /* 0x00012c0c08170981 */ /* 0x000f28000c1e1900 */
[----:B------:R-:W4:Y:S04]  /*30f0*/  @P0 LDG.E R24, desc[UR12][R8.64+0x130] ;  /* 0x0001300c08180981 */ /* 0x000f28000c1e1900 */
[----:B------:R-:W4:Y:S04]  /*3100*/  @P0 LDG.E R15, desc[UR12][R8.64+0x134] ;  /* 0x0001340c080f0981 */ /* 0x000f28000c1e1900 */
[----:B------:R-:W4:Y:S01]  /*3110*/  @P0 LDG.E R25, desc[UR12][R8.64+0x13c] ;  /* 0x00013c0c08190981 */ /* 0x000f22000c1e1900 */
[----:B------:R-:W-:Y:S01]  /*3120*/  UIADD3 UR4, UPT, UPT, UR4, 0x10, URZ ;  /* 0x0000001004047890 */ /* 0x000fe2000fffe0ff */
[----:B------:R-:W-:-:S03]  /*3130*/  @P4 LOP3.LUT R4, R4, R27, RZ, 0x3c, !PT ;  /* 0x0000001b04044212 */ /* 0x000fc600078e3cff */
[----:B------:R-:W-:Y:S01]  /*3140*/  UISETP.NE.AND UP0, UPT, UR4, 0x20, UPT ;  /* 0x000000200400788c */ /* 0x000fe2000bf05270 */
[----:B------:R-:W-:Y:S02]  /*3150*/  @P5 LOP3.LUT R5, R5, R16, RZ, 0x3c, !PT ;  /* 0x0000001005055212 */ /* 0x000fe400078e3cff */
[----:B------:R-:W-:Y:S02]  /*3160*/  @P5 LOP3.LUT R4, R4, R17, RZ, 0x3c, !PT ;  /* 0x0000001104045212 */ /* 0x000fe400078e3cff */
[----:B------:R-:W-:Y:S02]  /*3170*/  @P6 LOP3.LUT R5, R5, R22, RZ, 0x3c, !PT ;  /* 0x0000001605056212 */ /* 0x000fe400078e3cff */
[----:B---3--:R-:W-:Y:S02]  /*3180*/  @P5 LOP3.LUT R3, R3, R20, RZ, 0x3c, !PT ;  /* 0x0000001403035212 */ /* 0x008fe400078e3cff */
[----:B--2---:R-:W-:Y:S02]  /*3190*/  @P6 LOP3.LUT R4, R4, R21, RZ, 0x3c, !PT ;  /* 0x0000001504046212 */ /* 0x004fe400078e3cff */
[----:B----4-:R-:W-:-:S02]  /*31a0*/  @P6 LOP3.LUT R6, R6, R19, RZ, 0x3c, !PT ;  /* 0x0000001306066212 */ /* 0x010fc400078e3cff */
[----:B------:R-:W-:Y:S02]  /*31b0*/  @P6 LOP3.LUT R3, R3, R18, RZ, 0x3c, !PT ;  /* 0x0000001203036212 */ /* 0x000fe400078e3cff */
[----:B------:R-:W-:Y:S02]  /*31c0*/  @P0 LOP3.LUT R6, R6, R23, RZ, 0x3c, !PT ;  /* 0x0000001706060212 */ /* 0x000fe400078e3cff */
[----:B------:R-:W-:Y:S02]  /*31d0*/  @P0 LOP3.LUT R3, R3, R26, RZ, 0x3c, !PT ;  /* 0x0000001a03030212 */ /* 0x000fe400078e3cff */
[----:B------:R-:W-:Y:S02]  /*31e0*/  @P0 LOP3.LUT R5, R5, R24, RZ, 0x3c, !PT ;  /* 0x0000001805050212 */ /* 0x000fe400078e3cff */
[----:B------:R-:W-:Y:S02]  /*31f0*/  @P0 LOP3.LUT R4, R4, R15, RZ, 0x3c, !PT ;  /* 0x0000000f04040212 */ /* 0x000fe400078e3cff */
[----:B------:R-:W-:Y:S01]  /*3200*/  @P0 LOP3.LUT R2, R2, R25, RZ, 0x3c, !PT ;  /* 0x0000001902020212 */ /* 0x000fe200078e3cff */
[----:B------:R-:W-:Y:S06]  /*3210*/  BRA.U UP0, `(.L_x_11) ;  /* 0xfffffff500487547 */ /* 0x000fec000b83ffff */
[----:B------:R-:W-:-:S05]  /*3220*/  VIADD R0, R0, 0x1 ;  /* 0x0000000100007836 */ /* 0x000fca0000000000 */
[----:B------:R-:W-:-:S13]  /*3230*/  ISETP.NE.AND P0, PT, R0, 0x5, PT ;  /* 0x000000050000780c */ /* 0x000fda0003f05270 */
[----:B------:R-:W-:Y:S05]  /*3240*/  @P0 BRA `(.L_x_12) ;  /* 0xfffffff4002c0947 */ /* 0x000fea000383ffff */
[----:B------:R-:W0:Y:S01]  /*3250*/  LDCU.64 UR4, c[0x0][0x390] ;  /* 0x00007200ff0477ac */ /* 0x000e220008000a00 */
[----:B------:R-:W-:Y:S01]  /*3260*/  IMAD.MOV.U32 R8, RZ, RZ, 0x1 ;  /* 0x00000001ff087424 */ /* 0x000fe200078e00ff */
[----:B0-----:R-:W0:Y:S08]  /*3270*/  I2F.F64.S64 R22, UR4 ;  /* 0x0000000400167d12 */ /* 0x001e300008301c00 */
[----:B0-----:R-:W0:Y:S02]  /*3280*/  MUFU.RCP64H R9, R23 ;  /* 0x0000001700097308 */ /* 0x001e240000001800 */
[----:B0-----:R-:W-:-:S08]  /*3290*/  DFMA R14, -R22, R8, 1 ;  /* 0x3ff00000160e742b */ /* 0x001fd00000000108 */
[----:B------:R-:W-:-:S08]  /*32a0*/  DFMA R14, R14, R14, R14 ;  /* 0x0000000e0e0e722b */ /* 0x000fd0000000000e */
[----:B------:R-:W-:-:S08]  /*32b0*/  DFMA R14, R8, R14, R8 ;  /* 0x0000000e080e722b */ /* 0x000fd00000000008 */
[----:B------:R-:W-:-:S08]  /*32c0*/  DFMA R8, -R22, R14, 1 ;  /* 0x3ff000001608742b */ /* 0x000fd0000000010e */
[----:B------:R-:W-:-:S08]  /*32d0*/  DFMA R8, R14, R8, R14 ;  /* 0x000000080e08722b */ /* 0x000fd0000000000e */
[----:B------:R-:W-:-:S08]  /*32e0*/  DMUL R14, R8, 2 ;  /* 0x40000000080e7828 */ /* 0x000fd00000000000 */
[----:B------:R-:W-:-:S08]  /*32f0*/  DFMA R16, -R22, R14, 2 ;  /* 0x400000001610742b */ /* 0x000fd0000000010e */
[----:B------:R-:W-:-:S10]  /*3300*/  DFMA R8, R8, R16, R14 ;  /* 0x000000100808722b */ /* 0x000fd4000000000e */
[----:B------:R-:W-:-:S05]  /*3310*/  FFMA R0, RZ, R23, R9 ;  /* 0x00000017ff007223 */ /* 0x000fca0000000009 */
[----:B------:R-:W-:-:S13]  /*3320*/  FSETP.GT.AND P0, PT, |R0|, 1.469367938527859385e-39, PT ;  /* 0x001000000000780b */ /* 0x000fda0003f04200 */
[----:B------:R-:W-:Y:S05]  /*3330*/  @P0 BRA `(.L_x_13) ;  /* 0x0000000000100947 */ /* 0x000fea0003800000 */
[----:B------:R-:W-:-:S07]  /*3340*/  MOV R0, 0x3360 ;  /* 0x0000336000007802 */ /* 0x000fce0000000f00 */
[----:B------:R-:W-:Y:S05]  /*3350*/  CALL.REL.NOINC `($__internal_1_$__cuda_sm20_div_rn_f64_full) ;  /* 0x0000000800047944 */ /* 0x000fea0003c00000 */
[----:B------:R-:W-:Y:S02]  /*3360*/  IMAD.MOV.U32 R8, RZ, RZ, R20 ;  /* 0x000000ffff087224 */ /* 0x000fe400078e0014 */
[----:B------:R-:W-:-:S07]  /*3370*/  IMAD.MOV.U32 R9, RZ, RZ, R21 ;  /* 0x000000ffff097224 */ /* 0x000fce00078e0015 */
.L_x_13:
[----:B------:R-:W0:Y:S01]  /*3380*/  MUFU.RCP64H R15, R23 ;  /* 0x00000017000f7308 */ /* 0x000e220000001800 */
[----:B------:R-:W-:Y:S01]  /*3390*/  VIADD R14, R23, 0x300402 ;  /* 0x00300402170e7836 */ /* 0x000fe20000000000 */
[----:B------:R-:W-:Y:S01]  /*33a0*/  SHF.R.U32.HI R7, RZ, 0x2, R6 ;  /* 0x00000002ff077819 */ /* 0x000fe20000011606 */
[----:B------:R-:W-:-:S03]  /*33b0*/  UIADD3 UR6, UPT, UPT, UR6, 0x700053, URZ ;  /* 0x0070005306067890 */ /* 0x000fc6000fffe0ff */
[----:B------:R-:W-:Y:S02]  /*33c0*/  LOP3.LUT R0, R7, R6, RZ, 0x3c, !PT ;  /* 0x0000000607007212 */ /* 0x000fe400078e3cff */
[----:B------:R-:W-:-:S03]  /*33d0*/  FSETP.GEU.AND P0, PT, |R14|, 5.8789094863358348022e-39, PT ;  /* 0x004004020e00780b */ /* 0x000fc60003f0e200 */
[----:B------:R-:W-:Y:S01]  /*33e0*/  IMAD.SHL.U32 R18, R0, 0x2, RZ ;  /* 0x0000000200127824 */ /* 0x000fe200078e00ff */
[----:B0-----:R-:W-:-:S08]  /*33f0*/  DFMA R16, -R22, R14, 1 ;  /* 0x3ff000001610742b */ /* 0x001fd0000000010e */
[----:B------:R-:W-:-:S08]  /*3400*/  DFMA R16, R16, R16, R16 ;  /* 0x000000101010722b */ /* 0x000fd00000000010 */
[----:B------:R-:W-:Y:S01]  /*3410*/  DFMA R16, R14, R16, R14 ;  /* 0x000000100e10722b */ /* 0x000fe2000000000e */
[----:B------:R-:W-:-:S05]  /*3420*/  IMAD.SHL.U32 R15, R2, 0x10, RZ ;  /* 0x00000010020f7824 */ /* 0x000fca00078e00ff */
[----:B------:R-:W-:Y:S02]  /*3430*/  LOP3.LUT R19, R0, R18, R15, 0x96, !PT ;  /* 0x0000001200137212 */ /* 0x000fe400078e960f */
[----:B------:R-:W-:Y:S02]  /*3440*/  DFMA R6, -R22, R16, 1 ;  /* 0x3ff000001606742b */ /* 0x000fe40000000110 */
[----:B------:R-:W-:-:S06]  /*3450*/  LOP3.LUT R0, R19, R2, RZ, 0x3c, !PT ;  /* 0x0000000213007212 */ /* 0x000fcc00078e3cff */
[----:B------:R-:W-:Y:S01]  /*3460*/  DFMA R14, R16, R6, R16 ;  /* 0x00000006100e722b */ /* 0x000fe20000000010 */
[----:B------:R-:W-:Y:S01]  /*3470*/  IMAD.U32 R7, RZ, RZ, UR6 ;  /* 0x00000006ff077e24 */ /* 0x000fe2000f8e00ff */
[----:B------:R-:W-:Y:S09]  /*3480*/  @P0 BRA `(.L_x_14) ;  /* 0x0000000000180947 */ /* 0x000ff20003800000 */
[----:B------:R-:W-:Y:S02]  /*3490*/  LOP3.LUT R18, R23, 0x7fffffff, RZ, 0xc0, !PT ;  /* 0x7fffffff17127812 */ /* 0x000fe400078ec0ff */
[----:B------:R-:W-:-:S03]  /*34a0*/  MOV R6, 0x34d0 ;  /* 0x000034d000067802 */ /* 0x000fc60000000f00 */
[----:B------:R-:W-:-:S07]  /*34b0*/  VIADD R18, R18, 0xfff00000 ;  /* 0xfff0000012127836 */ /* 0x000fce0000000000 */
[----:B------:R-:W-:Y:S05]  /*34c0*/  CALL.REL.NOINC `($__internal_0_$__cuda_sm20_dblrcp_rn_slowpath_v3) ;  /* 0x0000000400087944 */ /* 0x000fea0003c00000 */
[----:B------:R-:W-:Y:S02]  /*34d0*/  IMAD.MOV.U32 R14, RZ, RZ, R16 ;  /* 0x000000ffff0e7224 */ /* 0x000fe400078e0010 */
[----:B------:R-:W-:-:S07]  /*34e0*/  IMAD.MOV.U32 R15, RZ, RZ, R17 ;  /* 0x000000ffff0f7224 */ /* 0x000fce00078e0011 */
.L_x_14:
[----:B------:R-:W0:Y:S01]  /*34f0*/  LDC.64 R16, c[0x0][0x398] ;  /* 0x0000e600ff107b82 */ /* 0x000e220000000a00 */
[----:B------:R-:W1:Y:S01]  /*3500*/  LDCU.64 UR4, c[0x0][0x3a0] ;  /* 0x00007400ff0477ac */ /* 0x000e620008000a00 */
[----:B0-----:R-:W-:-:S08]  /*3510*/  DADD R14, -R14, R16 ;  /* 0x000000000e0e7229 */ /* 0x001fd00000000110 */
[----:B-1----:R-:W-:-:S14]  /*3520*/  DSETP.GT.AND P0, PT, R14, UR4, PT ;  /* 0x000000040e007e2a */ /* 0x002fdc000bf04000 */
[----:B------:R-:W-:Y:S05]  /*3530*/  @!P0 BRA `(.L_x_15) ;  /* 0x0000000000c88947 */ /* 0x000fea0003800000 */
[----:B------:R-:W-:Y:S01]  /*3540*/  IMAD.IADD R6, R0, 0x1, R7 ;  /* 0x0000000100067824 */ /* 0x000fe200078e0207 */
[----:B------:R-:W-:Y:S01]  /*3550*/  DADD R16, R16, R16 ;  /* 0x0000000010107229 */ /* 0x000fe20000000010 */
[----:B------:R-:W-:Y:S01]  /*3560*/  IMAD.MOV.U32 R19, RZ, RZ, 0x2f800000 ;  /* 0x2f800000ff137424 */ /* 0x000fe200078e00ff */
[----:B------:R-:W-:Y:S01]  /*3570*/  BSSY.RECONVERGENT B0, `(.L_x_15) ;  /* 0x000002e000007945 */ /* 0x000fe20003800200 */
[----:B------:R-:W0:Y:S01]  /*3580*/  LDCU.64 UR8, c[0x0][0x398] ;  /* 0x00007300ff0877ac */ /* 0x000e220008000a00 */
[----:B------:R-:W-:-:S05]  /*3590*/  I2FP.F32.U32 R6, R6 ;  /* 0x0000000600067245 */ /* 0x000fca0000201000 */
[----:B------:R-:W-:-:S04]  /*35a0*/  FFMA R6, R6, R19, 1.1641532182693481445e-10 ;  /* 0x2f00000006067423 */ /* 0x000fc80000000013 */
[----:B------:R-:W-:-:S06]  /*35b0*/  FMUL R6, R6, 10 ;  /* 0x4120000006067820 */ /* 0x000fcc0000400000 */
[----:B------:R-:W1:Y:S02]  /*35c0*/  F2I.TRUNC.NTZ R6, R6 ;  /* 0x0000000600067305 */ /* 0x000e64000020f100 */
.L_x_19:
[----:B-12---:R-:W-:Y:S01]  /*35d0*/  SHF.R.S32.HI R19, RZ, 0x1f, R6 ;  /* 0x0000001fff137819 */ /* 0x006fe20000011406 */
[----:B------:R-:W-:Y:S01]  /*35e0*/  IMAD.MOV.U32 R21, RZ, RZ, R5 ;  /* 0x000000ffff157224 */ /* 0x000fe200078e0005 */
[----:B------:R-:W-:Y:S01]  /*35f0*/  BSSY.RECONVERGENT B1, `(.L_x_16) ;  /* 0x0000015000017945 */ /* 0x000fe20003800200 */
[----:B------:R-:W-:Y:S01]  /*3600*/  IMAD.MOV.U32 R5, RZ, RZ, R4 ;  /* 0x000000ffff057224 */ /* 0x000fe200078e0004 */
[----:B------:R-:W-:Y:S01]  /*3610*/  LEA.HI R19, R19, R6, RZ, 0x2 ;  /* 0x0000000613137211 */ /* 0x000fe200078f10ff */
[----:B------:R-:W-:Y:S02]  /*3620*/  IMAD.MOV.U32 R4, RZ, RZ, R3 ;  /* 0x000000ffff047224 */ /* 0x000fe400078e0003 */
[----:B------:R-:W-:Y:S01]  /*3630*/  IMAD.MOV.U32 R3, RZ, RZ, R2 ;  /* 0x000000ffff037224 */ /* 0x000fe200078e0002 */
[----:B------:R-:W-:Y:S01]  /*3640*/  LOP3.LUT R19, R19, 0xfffffffc, RZ, 0xc0, !PT ;  /* 0xfffffffc13137812 */ /* 0x000fe200078ec0ff */
[----:B------:R-:W-:-:S04]  /*3650*/  IMAD.MOV.U32 R2, RZ, RZ, R0 ;  /* 0x000000ffff027224 */ /* 0x000fc800078e0000 */
[----:B------:R-:W-:-:S05]  /*3660*/  IMAD.IADD R19, R6, 0x1, -R19 ;  /* 0x0000000106137824 */ /* 0x000fca00078e0a13 */
[----:B------:R-:W-:-:S13]  /*3670*/  ISETP.NE.AND P0, PT, R19, 0x1, PT ;  /* 0x000000011300780c */ /* 0x000fda0003f05270 */
[----:B------:R-:W-:Y:S05]  /*3680*/  @!P0 BRA `(.L_x_17) ;  /* 0x0000000000248947 */ /* 0x000fea0003800000 */
[----:B------:R-:W-:-:S13]  /*3690*/  ISETP.NE.AND P0, PT, R19, RZ, PT ;  /* 0x000000ff1300720c */ /* 0x000fda0003f05270 */
[----:B------:R-:W-:Y:S05]  /*36a0*/  @P0 BRA `(.L_x_18) ;  /* 0x0000000000240947 */ /* 0x000fea0003800000 */
[----:B------:R-:W-:-:S08]  /*36b0*/  DADD R12, R12, R8 ;  /* 0x000000000c0c7229 */ /* 0x000fd00000000008 */
[----:B------:R-:W-:Y:S02]  /*36c0*/  DADD R22, R12, R8 ;  /* 0x000000000c167229 */ /* 0x000fe40000000008 */
[----:B------:R-:W-:-:S06]  /*36d0*/  DADD R18, R16, -R12 ;  /* 0x0000000010127229 */ /* 0x000fcc000000080c */
[----:B0-----:R-:W-:-:S06]  /*36e0*/  DSETP.GT.AND P0, PT, R22, UR8, PT ;  /* 0x0000000816007e2a */ /* 0x001fcc000bf04000 */
[----:B------:R-:W-:Y:S02]  /*36f0*/  FSEL R12, R18, R12, P0 ;  /* 0x0000000c120c7208 */ /* 0x000fe40000000000 */
[----:B------:R-:W-:Y:S01]  /*3700*/  FSEL R13, R19, R13, P0 ;  /* 0x0000000d130d7208 */ /* 0x000fe20000000000 */
[----:B------:R-:W-:Y:S06]  /*3710*/  BRA `(.L_x_18) ;  /* 0x0000000000087947 */ /* 0x000fec0003800000 */
.L_x_17:
[----:B------:R-:W-:-:S08]  /*3720*/  DADD R12, R12, -R8 ;  /* 0x000000000c0c7229 */ /* 0x000fd00000000808 */
[----:B------:R-:W-:-:S11]  /*3730*/  DADD R12, -RZ, |R12| ;  /* 0x00000000ff0c7229 */ /* 0x000fd6000000050c */
.L_x_18:
[----:B0-----:R-:W-:Y:S05]  /*3740*/  BSYNC.RECONVERGENT B1 ;  /* 0x0000000000017941 */ /* 0x001fea0003800200 */
.L_x_16:
[----:B------:R-:W-:Y:S01]  /*3750*/  SHF.R.U32.HI R0, RZ, 0x2, R21 ;  /* 0x00000002ff007819 */ /* 0x000fe20000011615 */
[----:B------:R-:W-:Y:S01]  /*3760*/  IMAD.SHL.U32 R6, R2, 0x10, RZ ;  /* 0x0000001002067824 */ /* 0x000fe200078e00ff */
[----:B------:R-:W-:Y:S01]  /*3770*/  DSETP.GEU.AND P0, PT, R12, R14, PT ;  /* 0x0000000e0c00722a */ /* 0x000fe20003f0e000 */
[----:B------:R-:W-:Y:S01]  /*3780*/  VIADD R7, R7, 0x587c5 ;  /* 0x000587c507077836 */ /* 0x000fe20000000000 */
[----:B------:R-:W-:Y:S01]  /*3790*/  LOP3.LUT R0, R0, R21, RZ, 0x3c, !PT ;  /* 0x0000001500007212 */ /* 0x000fe200078e3cff */
[----:B------:R-:W-:-:S04]  /*37a0*/  DADD R10, R10, 1 ;  /* 0x3ff000000a0a7429 */ /* 0x000fc80000000000 */
[----:B------:R-:W-:-:S05]  /*37b0*/  IMAD.SHL.U32 R19, R0, 0x2, RZ ;  /* 0x0000000200137824 */ /* 0x000fca00078e00ff */
[----:B------:R-:W-:-:S04]  /*37c0*/  LOP3.LUT R19, R0, R19, R6, 0x96, !PT ;  /* 0x0000001300137212 */ /* 0x000fc800078e9606 */
[----:B------:R-:W-:Y:S01]  /*37d0*/  LOP3.LUT R0, R19, R2, RZ, 0x3c, !PT ;  /* 0x0000000213007212 */ /* 0x000fe200078e3cff */
[----:B------:R-:W-:-:S04]  /*37e0*/  IMAD.MOV.U32 R19, RZ, RZ, 0x2f800000 ;  /* 0x2f800000ff137424 */ /* 0x000fc800078e00ff */
[----:B------:R-:W-:-:S05]  /*37f0*/  IMAD.IADD R6, R0, 0x1, R7 ;  /* 0x0000000100067824 */ /* 0x000fca00078e0207 */
[----:B------:R-:W-:-:S05]  /*3800*/  I2FP.F32.U32 R6, R6 ;  /* 0x0000000600067245 */ /* 0x000fca0000201000 */
[----:B------:R-:W-:-:S04]  /*3810*/  FFMA R6, R6, R19, 1.1641532182693481445e-10 ;  /* 0x2f00000006067423 */ /* 0x000fc80000000013 */
[----:B------:R-:W-:-:S06]  /*3820*/  FMUL R6, R6, 10 ;  /* 0x4120000006067820 */ /* 0x000fcc0000400000 */
[----:B------:R-:W2:Y:S01]  /*3830*/  F2I.TRUNC.NTZ R6, R6 ;  /* 0x0000000600067305 */ /* 0x000ea2000020f100 */
[----:B------:R-:W-:Y:S05]  /*3840*/  @!P0 BRA `(.L_x_19) ;  /* 0xfffffffc00608947 */ /* 0x000fea000383ffff */
[----:B------:R-:W-:Y:S05]  /*3850*/  BSYNC.RECONVERGENT B0 ;  /* 0x0000000000007941 */ /* 0x000fea0003800200 */
.L_x_15:
[----:B------:R-:W0:Y:S01]  /*3860*/  S2R R0, SR_TID.X ;  /* 0x0000000000007919 */ /* 0x000e220000002100 */
[----:B------:R-:W0:Y:S01]  /*3870*/  LDCU.64 UR6, c[0x0][0x380] ;  /* 0x00007000ff0677ac */ /* 0x000e220008000a00 */
[----:B------:R-:W-:Y:S01]  /*3880*/  UMOV UR4, 0x4801decd ;  /* 0x4801decd00047882 */ /* 0x000fe20000000000 */
[----:B------:R-:W-:Y:S02]  /*3890*/  UMOV UR5, 0x3f1decd4 ;  /* 0x3f1decd400057882 */ /* 0x000fe40000000000 */
[----:B------:R-:W-:Y:S01]  /*38a0*/  DMUL R10, R10, UR4 ;  /* 0x000000040a0a7c28 */ /* 0x000fe20008000000 */
[----:B0-----:R-:W-:-:S04]  /*38b0*/  LEA R2, P0, R0, UR6, 0x3 ;  /* 0x0000000600027c11 */ /* 0x001fc8000f8018ff */
[----:B------:R-:W-:-:S05]  /*38c0*/  LEA.HI.X R3, R0, UR7, RZ, 0x3, P0 ;  /* 0x0000000700037c11 */ /* 0x000fca00080f1cff */
[----:B------:R-:W-:Y:S01]  /*38d0*/  STG.E.64 desc[UR12][R2.64], R10 ;  /* 0x0000000a02007986 */ /* 0x000fe2000c101b0c */
[----:B------:R-:W-:Y:S05]  /*38e0*/  EXIT ;  /* 0x000000000000794d */ /* 0x000fea0003800000 */
        .weak           $__internal_0_$__cuda_sm20_dblrcp_rn_slowpath_v3
        .type           $__internal_0_$__cuda_sm20_dblrcp_rn_slowpath_v3,@function
        .size           $__internal_0_$__cuda_sm20_dblrcp_rn_slowpath_v3,($__internal_1_$__cuda_sm20_div_rn_f64_full - $__internal_0_$__cuda_sm20_dblrcp_rn_slowpath_v3)
$__internal_0_$__cuda_sm20_dblrcp_rn_slowpath_v3:
[----:B------:R-:W-:Y:S02]  /*38f0*/  IMAD.MOV.U32 R14, RZ, RZ, R22 ;  /* 0x000000ffff0e7224 */ /* 0x000fe400078e0016 */
[----:B------:R-:W-:-:S06]  /*3900*/  IMAD.MOV.U32 R15, RZ, RZ, R23 ;  /* 0x000000ffff0f7224 */ /* 0x000fcc00078e0017 */
[----:B------:R-:W-:-:S14]  /*3910*/  DSETP.GTU.AND P0, PT, |R14|, +INF , PT ;  /* 0x7ff000000e00742a */ /* 0x000fdc0003f0c200 */
[----:B------:R-:W-:Y:S05]  /*3920*/  @P0 BRA `(.L_x_20) ;  /* 0x00000000007c0947 */ /* 0x000fea0003800000 */
[----:B------:R-:W-:-:S05]  /*3930*/  LOP3.LUT R22, R23, 0x7fffffff, RZ, 0xc0, !PT ;  /* 0x7fffffff17167812 */ /* 0x000fca00078ec0ff */
[----:B------:R-:W-:-:S05]  /*3940*/  VIADD R16, R22, 0xffffffff ;  /* 0xffffffff16107836 */ /* 0x000fca0000000000 */
[----:B------:R-:W-:-:S13]  /*3950*/  ISETP.GE.U32.AND P0, PT, R16, 0x7fefffff, PT ;  /* 0x7fefffff1000780c */ /* 0x000fda0003f06070 */
[----:B------:R-:W-:Y:S01]  /*3960*/  @P0 LOP3.LUT R17, R15, 0x7ff00000, RZ, 0x3c, !PT ;  /* 0x7ff000000f110812 */ /* 0x000fe200078e3cff */
[----:B------:R-:W-:Y:S01]  /*3970*/  @P0 IMAD.MOV.U32 R16, RZ, RZ, RZ ;  /* 0x000000ffff100224 */ /* 0x000fe200078e00ff */
[----:B------:R-:W-:Y:S06]  /*3980*/  @P0 BRA `(.L_x_21) ;  /* 0x00000000006c0947 */ /* 0x000fec0003800000 */
[----:B------:R-:W-:-:S13]  /*3990*/  ISETP.GE.U32.AND P0, PT, R22, 0x1000001, PT ;  /* 0x010000011600780c */ /* 0x000fda0003f06070 */
[----:B------:R-:W-:Y:S05]  /*39a0*/  @!P0 BRA `(.L_x_22) ;  /* 0x0000000000348947 */ /* 0x000fea0003800000 */
[----:B------:R-:W-:Y:S02]  /*39b0*/  VIADD R17, R15, 0xc0200000 ;  /* 0xc02000000f117836 */ /* 0x000fe40000000000 */
[----:B------:R-:W-:Y:S02]  /*39c0*/  IMAD.MOV.U32 R16, RZ, RZ, R14 ;  /* 0x000000ffff107224 */ /* 0x000fe400078e000e */
[----:B------:R-:W0:Y:S04]  /*39d0*/  MUFU.RCP64H R19, R17 ;  /* 0x0000001100137308 */ /* 0x000e280000001800 */
[----:B0-----:R-:W-:-:S08]  /*39e0*/  DFMA R20, -R16, R18, 1 ;  /* 0x3ff000001014742b */ /* 0x001fd00000000112 */
[----:B------:R-:W-:-:S08]  /*39f0*/  DFMA R20, R20, R20, R20 ;  /* 0x000000141414722b */ /* 0x000fd00000000014 */
[----:B------:R-:W-:-:S08]  /*3a00*/  DFMA R20, R18, R20, R18 ;  /* 0x000000141214722b */ /* 0x000fd00000000012 */
[----:B------:R-:W-:-:S08]  /*3a10*/  DFMA R18, -R16, R20, 1 ;  /* 0x3ff000001012742b */ /* 0x000fd00000000114 */
[----:B------:R-:W-:-:S08]  /*3a20*/  DFMA R18, R20, R18, R20 ;  /* 0x000000121412722b */ /* 0x000fd00000000014 */
[----:B------:R-:W-:-:S08]  /*3a30*/  DMUL R18, R18, 2.2250738585072013831e-308 ;  /* 0x0010000012127828 */ /* 0x000fd00000000000 */
[----:B------:R-:W-:-:S08]  /*3a40*/  DFMA R14, -R14, R18, 1 ;  /* 0x3ff000000e0e742b */ /* 0x000fd00000000112 */
[----:B------:R-:W-:-:S08]  /*3a50*/  DFMA R14, R14, R14, R14 ;  /* 0x0000000e0e0e722b */ /* 0x000fd0000000000e */
[----:B------:R-:W-:Y:S01]  /*3a60*/  DFMA R16, R18, R14, R18 ;  /* 0x0000000e1210722b */ /* 0x000fe20000000012 */
[----:B------:R-:W-:Y:S10]  /*3a70*/  BRA `(.L_x_21) ;  /* 0x0000000000307947 */ /* 0x000ff40003800000 */
.L_x_22:
[----:B------:R-:W-:Y:S01]  /*3a80*/  DMUL R14, R14, 8.11296384146066816958e+31 ;  /* 0x469000000e0e7828 */ /* 0x000fe20000000000 */
[----:B------:R-:W-:-:S05]  /*3a90*/  IMAD.MOV.U32 R16, RZ, RZ, R18 ;  /* 0x000000ffff107224 */ /* 0x000fca00078e0012 */
[----:B------:R-:W0:Y:S02]  /*3aa0*/  MUFU.RCP64H R17, R15 ;  /* 0x0000000f00117308 */ /* 0x000e240000001800 */
[----:B0-----:R-:W-:-:S08]  /*3ab0*/  DFMA R18, -R14, R16, 1 ;  /* 0x3ff000000e12742b */ /* 0x001fd00000000110 */
[----:B------:R-:W-:-:S08]  /*3ac0*/  DFMA R18, R18, R18, R18 ;  /* 0x000000121212722b */ /* 0x000fd00000000012 */
[----:B------:R-:W-:-:S08]  /*3ad0*/  DFMA R18, R16, R18, R16 ;  /* 0x000000121012722b */ /* 0x000fd00000000010 */
[----:B------:R-:W-:-:S08]  /*3ae0*/  DFMA R16, -R14, R18, 1 ;  /* 0x3ff000000e10742b */ /* 0x000fd00000000112 */
[----:B------:R-:W-:-:S08]  /*3af0*/  DFMA R16, R18, R16, R18 ;  /* 0x000000101210722b */ /* 0x000fd00000000012 */
[----:B------:R-:W-:Y:S01]  /*3b00*/  DMUL R16, R16, 8.11296384146066816958e+31 ;  /* 0x4690000010107828 */ /* 0x000fe20000000000 */
[----:B------:R-:W-:Y:S10]  /*3b10*/  BRA `(.L_x_21) ;  /* 0x0000000000087947 */ /* 0x000ff40003800000 */
.L_x_20:
[----:B------:R-:W-:Y:S01]  /*3b20*/  LOP3.LUT R17, R15, 0x80000, RZ, 0xfc, !PT ;  /* 0x000800000f117812 */ /* 0x000fe200078efcff */
[----:B------:R-:W-:-:S07]  /*3b30*/  IMAD.MOV.U32 R16, RZ, RZ, R14 ;  /* 0x000000ffff107224 */ /* 0x000fce00078e000e */
.L_x_21:
[----:B------:R-:W-:Y:S02]  /*3b40*/  IMAD.MOV.U32 R14, RZ, RZ, R6 ;  /* 0x000000ffff0e7224 */ /* 0x000fe400078e0006 */
[----:B------:R-:W-:-:S04]  /*3b50*/  IMAD.MOV.U32 R15, RZ, RZ, 0x0 ;  /* 0x00000000ff0f7424 */ /* 0x000fc800078e00ff */
[----:B------:R-:W-:Y:S05]  /*3b60*/  RET.REL.NODEC R14 `(_Z4loopPdllddd) ;  /* 0xffffffc40e247950 */ /* 0x000fea0003c3ffff */
        .weak           $__internal_1_$__cuda_sm20_div_rn_f64_full
        .type           $__internal_1_$__cuda_sm20_div_rn_f64_full,@function
        .size           $__internal_1_$__cuda_sm20_div_rn_f64_full,(.L_x_28 - $__internal_1_$__cuda_sm20_div_rn_f64_full)
$__internal_1_$__cuda_sm20_div_rn_f64_full:
[C---:B------:R-:W-:Y:S01]  /*3b70*/  FSETP.GEU.AND P0, PT, |R23|.reuse, 1.469367938527859385e-39, PT ;  /* 0x001000001700780b */ /* 0x040fe20003f0e200 */
[----:B------:R-:W-:Y:S01]  /*3b80*/  IMAD.MOV.U32 R14, RZ, RZ, 0x1 ;  /* 0x00000001ff0e7424 */ /* 0x000fe200078e00ff */
[C---:B------:R-:W-:Y:S01]  /*3b90*/  LOP3.LUT R8, R23.reuse, 0x800fffff, RZ, 0xc0, !PT ;  /* 0x800fffff17087812 */ /* 0x040fe200078ec0ff */
[----:B------:R-:W-:Y:S01]  /*3ba0*/  IMAD.MOV.U32 R7, RZ, RZ, 0x1ca00000 ;  /* 0x1ca00000ff077424 */ /* 0x000fe200078e00ff */
[----:B------:R-:W-:Y:S02]  /*3bb0*/  LOP3.LUT R24, R23, 0x7ff00000, RZ, 0xc0, !PT ;  /* 0x7ff0000017187812 */ /* 0x000fe400078ec0ff */
[----:B------:R-:W-:Y:S01]  /*3bc0*/  LOP3.LUT R9, R8, 0x3ff00000, RZ, 0xfc, !PT ;  /* 0x3ff0000008097812 */ /* 0x000fe200078efcff */
[----:B------:R-:W-:Y:S01]  /*3bd0*/  IMAD.MOV.U32 R8, RZ, RZ, R22 ;  /* 0x000000ffff087224 */ /* 0x000fe200078e0016 */
[----:B------:R-:W-:-:S05]  /*3be0*/  ISETP.LE.U32.AND P1, PT, R24, 0x40000000, PT ;  /* 0x400000001800780c */ /* 0x000fca0003f23070 */
[----:B------:R-:W-:-:S06]  /*3bf0*/  @!P0 DMUL R8, R22, 8.98846567431157953865e+307 ;  /* 0x7fe0000016088828 */ /* 0x000fcc0000000000 */
[----:B------:R-:W0:Y:S04]  /*3c00*/  MUFU.RCP64H R15, R9 ;  /* 0x00000009000f7308 */ /* 0x000e280000001800 */
[----:B------:R-:W-:Y:S01]  /*3c10*/  @!P0 LOP3.LUT R24, R9, 0x7ff00000, RZ, 0xc0, !PT ;  /* 0x7ff0000009188812 */ /* 0x000fe200078ec0ff */
[----:B0-----:R-:W-:-:S08]  /*3c20*/  DFMA R16, R14, -R8, 1 ;  /* 0x3ff000000e10742b */ /* 0x001fd00000000808 */
[----:B------:R-:W-:-:S08]  /*3c30*/  DFMA R16, R16, R16, R16 ;  /* 0x000000101010722b */ /* 0x000fd00000000010 */
[----:B------:R-:W-:-:S08]  /*3c40*/  DFMA R14, R14, R16, R14 ;  /* 0x000000100e0e722b */ /* 0x000fd0000000000e */
[----:B------:R-:W-:-:S08]  /*3c50*/  DFMA R20, R14, -R8, 1 ;  /* 0x3ff000000e14742b */ /* 0x000fd00000000808 */
[----:B------:R-:W-:Y:S01]  /*3c60*/  DFMA R20, R14, R20, R14 ;  /* 0x000000140e14722b */ /* 0x000fe2000000000e */
[----:B------:R-:W-:Y:S01]  /*3c70*/  SEL R15, R7, 0x63400000, !P1 ;  /* 0x63400000070f7807 */ /* 0x000fe20004800000 */
[----:B------:R-:W-:-:S06]  /*3c80*/  IMAD.MOV.U32 R14, RZ, RZ, RZ ;  /* 0x000000ffff0e7224 */ /* 0x000fcc00078e00ff */
[----:B------:R-:W-:-:S08]  /*3c90*/  DMUL R16, R20, R14 ;  /* 0x0000000e14107228 */ /* 0x000fd00000000000 */
[----:B------:R-:W-:-:S08]  /*3ca0*/  DFMA R18, R16, -R8, R14 ;  /* 0x800000081012722b */ /* 0x000fd0000000000e */
[----:B------:R-:W-:Y:S01]  /*3cb0*/  DFMA R16, R20, R18, R16 ;  /* 0x000000121410722b */ /* 0x000fe20000000010 */
[----:B------:R-:W-:-:S04]  /*3cc0*/  IMAD.MOV.U32 R19, RZ, RZ, 0x40000000 ;  /* 0x40000000ff137424 */ /* 0x000fc800078e00ff */
[----:B------:R-:W-:-:S05]  /*3cd0*/  VIADD R18, R19, 0xffffffff ;  /* 0xffffffff13127836 */ /* 0x000fca0000000000 */
[----:B------:R-:W-:Y:S01]  /*3ce0*/  ISETP.GT.U32.AND P0, PT, R18, 0x7feffffe, PT ;  /* 0x7feffffe1200780c */ /* 0x000fe20003f04070 */
[----:B------:R-:W-:-:S05]  /*3cf0*/  VIADD R18, R24, 0xffffffff ;  /* 0xffffffff18127836 */ /* 0x000fca0000000000 */
[----:B------:R-:W-:-:S13]  /*3d00*/  ISETP.GT.U32.OR P0, PT, R18, 0x7feffffe, P0 ;  /* 0x7feffffe1200780c */ /* 0x000fda0000704470 */
[----:B------:R-:W-:Y:S05]  /*3d10*/  @P0 BRA `(.L_x_23) ;  /* 0x0000000000740947 */ /* 0x000fea0003800000 */
[----:B------:R-:W-:Y:S01]  /*3d20*/  LOP3.LUT R20, R23, 0x7ff00000, RZ, 0xc0, !PT ;  /* 0x7ff0000017147812 */ /* 0x000fe200078ec0ff */
[----:B------:R-:W-:-:S03]  /*3d30*/  IMAD.MOV.U32 R18, RZ, RZ, 0x40000000 ;  /* 0x40000000ff127424 */ /* 0x000fc600078e00ff */
[----:B------:R-:W-:Y:S01]  /*3d40*/  ISETP.LE.U32.AND P0, PT, R20, 0x40000000, PT ;  /* 0x400000001400780c */ /* 0x000fe20003f03070 */
[----:B------:R-:W-:-:S03]  /*3d50*/  IMAD.MOV R19, RZ, RZ, -R20 ;  /* 0x000000ffff137224 */ /* 0x000fc600078e0a14 */
[----:B------:R-:W-:Y:S02]  /*3d60*/  SEL R20, R7, 0x63400000, !P0 ;  /* 0x6340000007147807 */ /* 0x000fe40004000000 */
[----:B------:R-:W-:-:S04]  /*3d70*/  VIADDMNMX R18, R19, R18, 0xb9600000, !PT ;  /* 0xb960000013127446 */ /* 0x000fc80007800112 */
[----:B------:R-:W-:Y:S01]  /*3d80*/  VIMNMX R7, PT, PT, R18, 0x46a00000, PT ;  /* 0x46a0000012077848 */ /* 0x000fe20003fe0100 */
[----:B------:R-:W-:-:S04]  /*3d90*/  IMAD.MOV.U32 R18, RZ, RZ, RZ ;  /* 0x000000ffff127224 */ /* 0x000fc800078e00ff */
[----:B------:R-:W-:-:S04]  /*3da0*/  IMAD.IADD R7, R7, 0x1, -R20 ;  /* 0x0000000107077824 */ /* 0x000fc800078e0a14 */
[----:B------:R-:W-:-:S06]  /*3db0*/  VIADD R19, R7, 0x7fe00000 ;  /* 0x7fe0000007137836 */ /* 0x000fcc0000000000 */
[----:B------:R-:W-:-:S10]  /*3dc0*/  DMUL R20, R16, R18 ;  /* 0x0000001210147228 */ /* 0x000fd40000000000 */
[----:B------:R-:W-:-:S13]  /*3dd0*/  FSETP.GTU.AND P0, PT, |R21|, 1.469367938527859385e-39, PT ;  /* 0x001000001500780b */ /* 0x000fda0003f0c200 */
[----:B------:R-:W-:Y:S05]  /*3de0*/  @P0 BRA `(.L_x_24) ;  /* 0x0000000000840947 */ /* 0x000fea0003800000 */
[----:B------:R-:W-:Y:S01]  /*3df0*/  DFMA R8, R16, -R8, R14 ;  /* 0x800000081008722b */ /* 0x000fe2000000000e */
[----:B------:R-:W-:-:S09]  /*3e00*/  IMAD.MOV.U32 R18, RZ, RZ, RZ ;  /* 0x000000ffff127224 */ /* 0x000fd200078e00ff */
[C---:B------:R-:W-:Y:S02]  /*3e10*/  FSETP.NEU.AND P0, PT, R9.reuse, RZ, PT ;  /* 0x000000ff0900720b */ /* 0x040fe40003f0d000 */
[----:B------:R-:W-:-:S04]  /*3e20*/  LOP3.LUT R15, R9, 0x80000000, R23, 0x48, !PT ;  /* 0x80000000090f7812 */ /* 0x000fc800078e4817 */
[----:B------:R-:W-:-:S07]  /*3e30*/  LOP3.LUT R19, R15, R19, RZ, 0xfc, !PT ;  /* 0x000000130f137212 */ /* 0x000fce00078efcff */
[----:B------:R-:W-:Y:S05]  /*3e40*/  @!P0 BRA `(.L_x_24) ;  /* 0x00000000006c8947 */ /* 0x000fea0003800000 */
[----:B------:R-:W-:Y:S01]  /*3e50*/  IMAD.MOV R9, RZ, RZ, -R7 ;  /* 0x000000ffff097224 */ /* 0x000fe200078e0a07 */
[----:B------:R-:W-:Y:S01]  /*3e60*/  IADD3 R7, PT, PT, -R7, -0x43300000, RZ ;  /* 0xbcd0000007077810 */ /* 0x000fe20007ffe1ff */
[----:B------:R-:W-:-:S06]  /*3e70*/  IMAD.MOV.U32 R8, RZ, RZ, RZ ;  /* 0x000000ffff087224 */ /* 0x000fcc00078e00ff */
[----:B------:R-:W-:Y:S02]  /*3e80*/  DFMA R8, R20, -R8, R16 ;  /* 0x800000081408722b */ /* 0x000fe40000000010 */
[----:B------:R-:W-:-:S08]  /*3e90*/  DMUL.RP R16, R16, R18 ;  /* 0x0000001210107228 */ /* 0x000fd00000008000 */
[----:B------:R-:W-:Y:S02]  /*3ea0*/  FSETP.NEU.AND P0, PT, |R9|, R7, PT ;  /* 0x000000070900720b */ /* 0x000fe40003f0d200 */
[----:B------:R-:W-:Y:S02]  /*3eb0*/  LOP3.LUT R15, R17, R15, RZ, 0x3c, !PT ;  /* 0x0000000f110f7212 */ /* 0x000fe400078e3cff */
[----:B------:R-:W-:Y:S02]  /*3ec0*/  FSEL R20, R16, R20, !P0 ;  /* 0x0000001410147208 */ /* 0x000fe40004000000 */
[----:B------:R-:W-:Y:S01]  /*3ed0*/  FSEL R21, R15, R21, !P0 ;  /* 0x000000150f157208 */ /* 0x000fe20004000000 */
[----:B------:R-:W-:Y:S06]  /*3ee0*/  BRA `(.L_x_24) ;  /* 0x0000000000447947 */ /* 0x000fec0003800000 */
.L_x_23:
[----:B------:R-:W-:-:S14]  /*3ef0*/  DSETP.NAN.AND P0, PT, R22, R22, PT ;  /* 0x000000161600722a */ /* 0x000fdc0003f08000 */
[----:B------:R-:W-:Y:S05]  /*3f00*/  @P0 BRA `(.L_x_25) ;  /* 0x0000000000340947 */ /* 0x000fea0003800000 */
[----:B------:R-:W-:Y:S01]  /*3f10*/  ISETP.NE.AND P0, PT, R19, R24, PT ;  /* 0x000000181300720c */ /* 0x000fe20003f05270 */
[----:B------:R-:W-:Y:S02]  /*3f20*/  IMAD.MOV.U32 R20, RZ, RZ, 0x0 ;  /* 0x00000000ff147424 */ /* 0x000fe400078e00ff */
[----:B------:R-:W-:-:S10]  /*3f30*/  IMAD.MOV.U32 R21, RZ, RZ, -0x80000 ;  /* 0xfff80000ff157424 */ /* 0x000fd400078e00ff */
[----:B------:R-:W-:Y:S05]  /*3f40*/  @!P0 BRA `(.L_x_24) ;  /* 0x00000000002c8947 */ /* 0x000fea0003800000 */
[----:B------:R-:W-:Y:S02]  /*3f50*/  ISETP.NE.AND P0, PT, R19, 0x7ff00000, PT ;  /* 0x7ff000001300780c */ /* 0x000fe40003f05270 */
[----:B------:R-:W-:Y:S02]  /*3f60*/  LOP3.LUT R7, R23, 0x40000000, RZ, 0x3c, !PT ;  /* 0x4000000017077812 */ /* 0x000fe400078e3cff */
[----:B------:R-:W-:Y:S02]  /*3f70*/  ISETP.EQ.OR P0, PT, R24, RZ, !P0 ;  /* 0x000000ff1800720c */ /* 0x000fe40004702670 */
[----:B------:R-:W-:-:S11]  /*3f80*/  LOP3.LUT R21, R7, 0x80000000, RZ, 0xc0, !PT ;  /* 0x8000000007157812 */ /* 0x000fd600078ec0ff */
[----:B------:R-:W-:Y:S01]  /*3f90*/  @P0 LOP3.LUT R7, R21, 0x7ff00000, RZ, 0xfc, !PT ;  /* 0x7ff0000015070812 */ /* 0x000fe200078efcff */
[----:B------:R-:W-:Y:S02]  /*3fa0*/  @!P0 IMAD.MOV.U32 R20, RZ, RZ, RZ ;  /* 0x000000ffff148224 */ /* 0x000fe400078e00ff */
[----:B------:R-:W-:Y:S02]  /*3fb0*/  @P0 IMAD.MOV.U32 R20, RZ, RZ, RZ ;  /* 0x000000ffff140224 */ /* 0x000fe400078e00ff */
[----:B------:R-:W-:Y:S01]  /*3fc0*/  @P0 IMAD.MOV.U32 R21, RZ, RZ, R7 ;  /* 0x000000ffff150224 */ /* 0x000fe200078e0007 */
[----:B------:R-:W-:Y:S06]  /*3fd0*/  BRA `(.L_x_24) ;  /* 0x0000000000087947 */ /* 0x000fec0003800000 */
.L_x_25:
[----:B------:R-:W-:Y:S01]  /*3fe0*/  LOP3.LUT R21, R23, 0x80000, RZ, 0xfc, !PT ;  /* 0x0008000017157812 */ /* 0x000fe200078efcff */
[----:B------:R-:W-:-:S07]  /*3ff0*/  IMAD.MOV.U32 R20, RZ, RZ, R22 ;  /* 0x000000ffff147224 */ /* 0x000fce00078e0016 */
.L_x_24:
[----:B------:R-:W-:Y:S02]  /*4000*/  IMAD.MOV.U32 R8, RZ, RZ, R0 ;  /* 0x000000ffff087224 */ /* 0x000fe400078e0000 */
[----:B------:R-:W-:-:S04]  /*4010*/  IMAD.MOV.U32 R9, RZ, RZ, 0x0 ;  /* 0x00000000ff097424 */ /* 0x000fc800078e00ff */
[----:B------:R-:W-:Y:S05]  /*4020*/  RET.REL.NODEC R8 `(_Z4loopPdllddd) ;  /* 0xffffffbc08f47950 */ /* 0x000fea0003c3ffff */
.L_x_26:
[----:B------:R-:W-:-:S00]  /*4030*/  BRA `(.L_x_26) ;  /* 0xfffffffc00fc7947 */ /* 0x000fc0000383ffff */
[----:B------:R-:W-:-:S00]  /*4040*/  NOP ;  /* 0x0000000000007918 */ /* 0x000fc00000000000 */
        /* <DEDUP_REMOVED lines=11> */
.L_x_28:


//--------------------- .nv.global.init           --------------------------
	.section	.nv.global.init,"aw",@progbits
	.align	4
.nv.global.init:
	.type		mrg32k3aM1SubSeq,@object
	.size		mrg32k3aM1SubSeq,(mrg32k3aM2SubSeq - mrg32k3aM1SubSeq)
mrg32k3aM1SubSeq:
        /*0000*/ 	.byte	0x0b, 0xcc, 0xee, 0x04, 0x73, 0x29, 0x8b, 0x6f, 0xf6, 0x53, 0x03, 0xf6, 0x23, 0xf6, 0xea, 0xda
        /* <DEDUP_REMOVED lines=125> */
	.type		mrg32k3aM2SubSeq,@object
	.size		mrg32k3aM2SubSeq,(mrg32k3aM1 - mrg32k3aM2SubSeq)
mrg32k3aM2SubSeq:
        /* <DEDUP_REMOVED lines=126> */
	.type		mrg32k3aM1,@object
	.size		mrg32k3aM1,(mrg32k3aM1Seq - mrg32k3aM1)
mrg32k3aM1:
        /* <DEDUP_REMOVED lines=144> */
	.type		mrg32k3aM1Seq,@object
	.size		mrg32k3aM1Seq,(mrg32k3aM2 - mrg32k3aM1Seq)
mrg32k3aM1Seq:
        /* <DEDUP_REMOVED lines=144> */
	.type		mrg32k3aM2,@object
	.size		mrg32k3aM2,(mrg32k3aM2Seq - mrg32k3aM2)
mrg32k3aM2:
        /* <DEDUP_REMOVED lines=144> */
	.type		mrg32k3aM2Seq,@object
	.size		mrg32k3aM2Seq,(precalc_xorwow_matrix - mrg32k3aM2Seq)
mrg32k3aM2Seq:
        /* <DEDUP_REMOVED lines=144> */
	.type		precalc_xorwow_matrix,@object
	.size		precalc_xorwow_matrix,(precalc_xorwow_offset_matrix - precalc_xorwow_matrix)
precalc_xorwow_matrix:
        /* <DEDUP_REMOVED lines=6400> */
	.type		precalc_xorwow_offset_matrix,@object
	.size		precalc_xorwow_offset_matrix,(.L_1 - precalc_xorwow_offset_matrix)
precalc_xorwow_offset_matrix:
        /* <DEDUP_REMOVED lines=6400> */
.L_1:


//--------------------- .nv.shared.reserved.0     --------------------------
	.section	.nv.shared.reserved.0,"aw",@nobits
	.weak		__nv_reservedSMEM_offset_0_alias
	.size		__nv_reservedSMEM_offset_0_alias, 0, 64
	.other		__nv_reservedSMEM_offset_0_alias,@"STO_CUDA_RESERVED_SHARED STV_DEFAULT"
__nv_reservedSMEM_offset_0_alias:
	.zero		0
	.zero		64


//--------------------- .nv.constant0._Z4loopPdllddd --------------------------
	.section	.nv.constant0._Z4loopPdllddd,"a",@progbits
	.sectionflags	@""
	.align	4
.nv.constant0._Z4loopPdllddd:
	.zero		944


//--------------------- SYMBOLS --------------------------

	.type		.nv.reservedSmem.offset0,@object
	.size		.nv.reservedSmem.offset0,0x4
